	.headerflags	@"EF_CUDA_TEXMODE_UNIFIED EF_CUDA_64BIT_ADDRESS EF_CUDA_SM80 EF_CUDA_VIRTUAL_SM(EF_CUDA_SM80)"
	.elftype	@"ET_EXEC"


//--------------------- .nv.info                  --------------------------
	.section	.nv.info,"",@"SHT_CUDA_INFO"
	.align	4


	//----- nvinfo : EIATTR_REGCOUNT
	.align		4
        /*0000*/ 	.byte	0x04, 0x2f
        /*0002*/ 	.short	(.L_2 - .L_1)
	.align		4
.L_1:
        /*0004*/ 	.word	index@(_attn_fwd)
        /*0008*/ 	.word	0x000000ce


	//----- nvinfo : EIATTR_FRAME_SIZE
	.align		4
.L_2:
        /*000c*/ 	.byte	0x04, 0x11
        /*000e*/ 	.short	(.L_4 - .L_3)
	.align		4
.L_3:
        /*0010*/ 	.word	index@(_attn_fwd)
        /*0014*/ 	.word	0x00000000


	//----- nvinfo : EIATTR_MIN_STACK_SIZE
	.align		4
.L_4:
        /*0018*/ 	.byte	0x04, 0x12
        /*001a*/ 	.short	(.L_6 - .L_5)
	.align		4
.L_5:
        /*001c*/ 	.word	index@(_attn_fwd)
        /*0020*/ 	.word	0x00000000
.L_6:


//--------------------- .nv.info._attn_fwd        --------------------------
	.section	.nv.info._attn_fwd,"",@"SHT_CUDA_INFO"
	.sectionflags	@""
	.align	4


	//----- nvinfo : EIATTR_CUDA_API_VERSION
	.align		4
        /*0000*/ 	.byte	0x04, 0x37
        /*0002*/ 	.short	(.L_8 - .L_7)
.L_7:
        /*0004*/ 	.word	0x00000080


	//----- nvinfo : EIATTR_SW2861232_WAR
	.align		4
.L_8:
        /*0008*/ 	.byte	0x01, 0x35
	.zero		2


	//----- nvinfo : EIATTR_PARAM_CBANK
	.align		4
        /*000c*/ 	.byte	0x04, 0x0a
        /*000e*/ 	.short	(.L_10 - .L_9)
	.align		4
.L_9:
        /*0010*/ 	.word	index@(.nv.constant0._attn_fwd)
        /*0014*/ 	.short	0x0160
        /*0016*/ 	.short	0x0070


	//----- nvinfo : EIATTR_CBANK_PARAM_SIZE
	.align		4
.L_10:
        /*0018*/ 	.byte	0x03, 0x19
        /*001a*/ 	.short	0x0070


	//----- nvinfo : EIATTR_KPARAM_INFO
	.align		4
        /*001c*/ 	.byte	0x04, 0x17
        /*001e*/ 	.short	(.L_12 - .L_11)
.L_11:
        /*0020*/ 	.word	0x00000000
        /*0024*/ 	.short	0x0013
        /*0026*/ 	.short	0x0068
        /*0028*/ 	.byte	0x00, 0xf4, 0x21, 0x00


	//----- nvinfo : EIATTR_KPARAM_INFO
	.align		4
.L_12:
        /*002c*/ 	.byte	0x04, 0x17
        /*002e*/ 	.short	(.L_14 - .L_13)
.L_13:
        /*0030*/ 	.word	0x00000000
        /*0034*/ 	.short	0x0012
        /*0036*/ 	.short	0x0060
        /*0038*/ 	.byte	0x00, 0xf0, 0x11, 0x00


	//----- nvinfo : EIATTR_KPARAM_INFO
	.align		4
.L_14:
        /*003c*/ 	.byte	0x04, 0x17
        /*003e*/ 	.short	(.L_16 - .L_15)
.L_15:
        /*0040*/ 	.word	0x00000000
        /*0044*/ 	.short	0x0011
        /*0046*/ 	.short	0x005c
        /*0048*/ 	.byte	0x00, 0xf0, 0x11, 0x00


	//----- nvinfo : EIATTR_KPARAM_INFO
	.align		4
.L_16:
        /*004c*/ 	.byte	0x04, 0x17
        /*004e*/ 	.short	(.L_18 - .L_17)
.L_17:
        /*0050*/ 	.word	0x00000000
        /*0054*/ 	.short	0x0010
        /*0056*/ 	.short	0x0058
        /*0058*/ 	.byte	0x00, 0xf0, 0x11, 0x00


	//----- nvinfo : EIATTR_KPARAM_INFO
	.align		4
.L_18:
        /*005c*/ 	.byte	0x04, 0x17
        /*005e*/ 	.short	(.L_20 - .L_19)
.L_19:
        /*0060*/ 	.word	0x00000000
        /*0064*/ 	.short	0x000f
        /*0066*/ 	.short	0x0054
        /*0068*/ 	.byte	0x00, 0xf0, 0x11, 0x00


	//----- nvinfo : EIATTR_KPARAM_INFO
	.align		4
.L_20:
        /*006c*/ 	.byte	0x04, 0x17
        /*006e*/ 	.short	(.L_22 - .L_21)
.L_21:
        /*0070*/ 	.word	0x00000000
        /*0074*/ 	.short	0x000e
        /*0076*/ 	.short	0x0050
        /*0078*/ 	.byte	0x00, 0xf0, 0x11, 0x00


	//----- nvinfo : EIATTR_KPARAM_INFO
	.align		4
.L_22:
        /*007c*/ 	.byte	0x04, 0x17
        /*007e*/ 	.short	(.L_24 - .L_23)
.L_23:
        /*0080*/ 	.word	0x00000000
        /*0084*/ 	.short	0x000d
        /*0086*/ 	.short	0x004c
        /*0088*/ 	.byte	0x00, 0xf0, 0x11, 0x00


	//----- nvinfo : EIATTR_KPARAM_INFO
	.align		4
.L_24:
        /*008c*/ 	.byte	0x04, 0x17
        /*008e*/ 	.short	(.L_26 - .L_25)
.L_25:
        /*0090*/ 	.word	0x00000000
        /*0094*/ 	.short	0x000c
        /*0096*/ 	.short	0x0048
        /*0098*/ 	.byte	0x00, 0xf0, 0x11, 0x00


	//----- nvinfo : EIATTR_KPARAM_INFO
	.align		4
.L_26:
        /*009c*/ 	.byte	0x04, 0x17
        /*009e*/ 	.short	(.L_28 - .L_27)
.L_27:
        /*00a0*/ 	.word	0x00000000
        /*00a4*/ 	.short	0x000b
        /*00a6*/ 	.short	0x0044
        /*00a8*/ 	.byte	0x00, 0xf0, 0x11, 0x00


	//----- nvinfo : EIATTR_KPARAM_INFO
	.align		4
.L_28:
        /*00ac*/ 	.byte	0x04, 0x17
        /*00ae*/ 	.short	(.L_30 - .L_29)
.L_29:
        /*00b0*/ 	.word	0x00000000
        /*00b4*/ 	.short	0x000a
        /*00b6*/ 	.short	0x0040
        /*00b8*/ 	.byte	0x00, 0xf0, 0x11, 0x00


	//----- nvinfo : EIATTR_KPARAM_INFO
	.align		4
.L_30:
        /*00bc*/ 	.byte	0x04, 0x17
        /*00be*/ 	.short	(.L_32 - .L_31)
.L_31:
        /*00c0*/ 	.word	0x00000000
        /*00c4*/ 	.short	0x0009
        /*00c6*/ 	.short	0x003c
        /*00c8*/ 	.byte	0x00, 0xf0, 0x11, 0x00


	//----- nvinfo : EIATTR_KPARAM_INFO
	.align		4
.L_32:
        /*00cc*/ 	.byte	0x04, 0x17
        /*00ce*/ 	.short	(.L_34 - .L_33)
.L_33:
        /*00d0*/ 	.word	0x00000000
        /*00d4*/ 	.short	0x0008
        /*00d6*/ 	.short	0x0038
        /*00d8*/ 	.byte	0x00, 0xf0, 0x11, 0x00


	//----- nvinfo : EIATTR_KPARAM_INFO
	.align		4
.L_34:
        /*00dc*/ 	.byte	0x04, 0x17
        /*00de*/ 	.short	(.L_36 - .L_35)
.L_35:
        /*00e0*/ 	.word	0x00000000
        /*00e4*/ 	.short	0x0007
        /*00e6*/ 	.short	0x0034
        /*00e8*/ 	.byte	0x00, 0xf0, 0x11, 0x00


	//----- nvinfo : EIATTR_KPARAM_INFO
	.align		4
.L_36:
        /*00ec*/ 	.byte	0x04, 0x17
        /*00ee*/ 	.short	(.L_38 - .L_37)
.L_37:
        /*00f0*/ 	.word	0x00000000
        /*00f4*/ 	.short	0x0006
        /*00f6*/ 	.short	0x0030
        /*00f8*/ 	.byte	0x00, 0xf0, 0x11, 0x00


	//----- nvinfo : EIATTR_KPARAM_INFO
	.align		4
.L_38:
        /*00fc*/ 	.byte	0x04, 0x17
        /*00fe*/ 	.short	(.L_40 - .L_39)
.L_39:
        /*0100*/ 	.word	0x00000000
        /*0104*/ 	.short	0x0005
        /*0106*/ 	.short	0x0028
        /*0108*/ 	.byte	0x00, 0xf4, 0x21, 0x00


	//----- nvinfo : EIATTR_KPARAM_INFO
	.align		4
.L_40:
        /*010c*/ 	.byte	0x04, 0x17
        /*010e*/ 	.short	(.L_42 - .L_41)
.L_41:
        /*0110*/ 	.word	0x00000000
        /*0114*/ 	.short	0x0004
        /*0116*/ 	.short	0x0020
        /*0118*/ 	.byte	0x00, 0xf4, 0x21, 0x00


	//----- nvinfo : EIATTR_KPARAM_INFO
	.align		4
.L_42:
        /*011c*/ 	.byte	0x04, 0x17
        /*011e*/ 	.short	(.L_44 - .L_43)
.L_43:
        /*0120*/ 	.word	0x00000000
        /*0124*/ 	.short	0x0003
        /*0126*/ 	.short	0x0018
        /*0128*/ 	.byte	0x00, 0xf0, 0x11, 0x00


	//----- nvinfo : EIATTR_KPARAM_INFO
	.align		4
.L_44:
        /*012c*/ 	.byte	0x04, 0x17
        /*012e*/ 	.short	(.L_46 - .L_45)
.L_45:
        /*0130*/ 	.word	0x00000000
        /*0134*/ 	.short	0x0002
        /*0136*/ 	.short	0x0010
        /*0138*/ 	.byte	0x00, 0xf4, 0x21, 0x00


	//----- nvinfo : EIATTR_KPARAM_INFO
	.align		4
.L_46:
        /*013c*/ 	.byte	0x04, 0x17
        /*013e*/ 	.short	(.L_48 - .L_47)
.L_47:
        /*0140*/ 	.word	0x00000000
        /*0144*/ 	.short	0x0001
        /*0146*/ 	.short	0x0008
        /*0148*/ 	.byte	0x00, 0xf4, 0x21, 0x00


	//----- nvinfo : EIATTR_KPARAM_INFO
	.align		4
.L_48:
        /*014c*/ 	.byte	0x04, 0x17
        /*014e*/ 	.short	(.L_50 - .L_49)
.L_49:
        /*0150*/ 	.word	0x00000000
        /*0154*/ 	.short	0x0000
        /*0156*/ 	.short	0x0000
        /*0158*/ 	.byte	0x00, 0xf4, 0x21, 0x00


	//----- nvinfo : EIATTR_MAXREG_COUNT
	.align		4
.L_50:
        /*015c*/ 	.byte	0x03, 0x1b
        /*015e*/ 	.short	0x00ff


	//----- nvinfo : EIATTR_COOP_GROUP_MASK_REGIDS
	.align		4
        /*0160*/ 	.byte	0x04, 0x29
        /*0162*/ 	.short	(.L_52 - .L_51)


	//   ....[0]....
.L_51:
        /*0164*/ 	.word	0xffffffff


	//   ....[1]....
        /*0168*/ 	.word	0xffffffff


	//   ....[2]....
        /*016c*/ 	.word	0xffffffff


	//   ....[3]....
        /*0170*/ 	.word	0xffffffff


	//   ....[4]....
        /*0174*/ 	.word	0xffffffff


	//   ....[5]....
        /*0178*/ 	.word	0xffffffff


	//   ....[6]....
        /*017c*/ 	.word	0xffffffff


	//   ....[7]....
        /*0180*/ 	.word	0xffffffff


	//   ....[8]....
        /*0184*/ 	.word	0xffffffff


	//   ....[9]....
        /*0188*/ 	.word	0xffffffff


	//   ....[10]....
        /*018c*/ 	.word	0xffffffff


	//   ....[11]....
        /*0190*/ 	.word	0xffffffff


	//   ....[12]....
        /*0194*/ 	.word	0xffffffff


	//   ....[13]....
        /*0198*/ 	.word	0xffffffff


	//   ....[14]....
        /*019c*/ 	.word	0xffffffff


	//   ....[15]....
        /*01a0*/ 	.word	0xffffffff


	//----- nvinfo : EIATTR_COOP_GROUP_INSTR_OFFSETS
	.align		4
.L_52:
        /*01a4*/ 	.byte	0x04, 0x28
        /*01a6*/ 	.short	(.L_54 - .L_53)


	//   ....[0]....
.L_53:
        /*01a8*/ 	.word	0x000018c0


	//   ....[1]....
        /*01ac*/ 	.word	0x00001950


	//   ....[2]....
        /*01b0*/ 	.word	0x00001a70


	//   ....[3]....
        /*01b4*/ 	.word	0x00001c20


	//   ....[4]....
        /*01b8*/ 	.word	0x00001c50


	//   ....[5]....
        /*01bc*/ 	.word	0x00001cb0


	//   ....[6]....
        /*01c0*/ 	.word	0x00001d60


	//   ....[7]....
        /*01c4*/ 	.word	0x00001e60


	//   ....[8]....
        /*01c8*/ 	.word	0x00002990


	//   ....[9]....
        /*01cc*/ 	.word	0x00002a20


	//   ....[10]....
        /*01d0*/ 	.word	0x00002a70


	//   ....[11]....
        /*01d4*/ 	.word	0x00002a80


	//   ....[12]....
        /*01d8*/ 	.word	0x00002b60


	//   ....[13]....
        /*01dc*/ 	.word	0x00002ba0


	//   ....[14]....
        /*01e0*/ 	.word	0x00002bd0


	//   ....[15]....
        /*01e4*/ 	.word	0x00002c10


	//----- nvinfo : EIATTR_EXIT_INSTR_OFFSETS
	.align		4
.L_54:
        /*01e8*/ 	.byte	0x04, 0x1c
        /*01ea*/ 	.short	(.L_56 - .L_55)


	//   ....[0]....
.L_55:
        /*01ec*/ 	.word	0x000053c0


	//----- nvinfo : EIATTR_REQNTID
	.align		4
.L_56:
        /*01f0*/ 	.byte	0x04, 0x10
        /*01f2*/ 	.short	(.L_58 - .L_57)
.L_57:
        /*01f4*/ 	.word	0x00000080
        /*01f8*/ 	.word	0x00000001
        /*01fc*/ 	.word	0x00000001
.L_58:


//--------------------- .nv.callgraph             --------------------------
	.section	.nv.callgraph,"",@"SHT_CUDA_CALLGRAPH"
	.align	4
	.sectionentsize	8
	.align		4
        /*0000*/ 	.word	0x00000000
	.align		4
        /*0004*/ 	.word	0xffffffff
	.align		4
        /*0008*/ 	.word	0x00000000
	.align		4
        /*000c*/ 	.word	0xfffffffe
	.align		4
        /*0010*/ 	.word	0x00000000
	.align		4
        /*0014*/ 	.word	0xfffffffd
	.align		4
        /*0018*/ 	.word	0x00000000
	.align		4
        /*001c*/ 	.word	0xfffffffc


//--------------------- .nv.rel.action            --------------------------
	.section	.nv.rel.action,"",@"SHT_CUDA_RELOCINFO"
	.align	8
	.sectionentsize	8
        /*0000*/ 	.byte	0x73, 0x00, 0x00, 0x00, 0x00, 0x00, 0x00, 0x00, 0x00, 0x00, 0x00, 0x11, 0x25, 0x00, 0x05, 0x36


//--------------------- .nv.constant4             --------------------------
	.section	.nv.constant4,"a",@progbits
	.align	8
	.align		8
.nv.constant4:
        /*0000*/ 	.dword	_$_str


//--------------------- .nv.constant0._attn_fwd   --------------------------
	.section	.nv.constant0._attn_fwd,"a",@progbits
	.sectionflags	@""
	.align	4
.nv.constant0._attn_fwd:
	.zero		464


//--------------------- .text._attn_fwd           --------------------------
	.section	.text._attn_fwd,"ax",@progbits
	.sectionflags	@"SHF_BARRIERS=1"
	.sectioninfo	@"SHI_REGISTERS=206"
	.align	128
        .global         _attn_fwd
        .type           _attn_fwd,@function
        .size           _attn_fwd,(.L_x_3 - _attn_fwd)
        .other          _attn_fwd,@"STO_CUDA_ENTRY STV_DEFAULT"
_attn_fwd:
.text._attn_fwd:
[----:B------:R-:W-:Y:S02]  /*0000*/  MOV R1, c[0x0][0x28] ;  /* 0x00000a0000017a02 */ /* 0x000fe40000000f00 */
[----:B------:R-:W-:Y:S01]  /*0010*/  IABS R5, c[0x0][0x1c0] ;  /* 0x0000700000057a13 */ /* 0x000fe20000000000 */
[----:B------:R-:W1:Y:S01]  /*0020*/  S2R R0, SR_CTAID.Y ;  /* 0x0000000000007919 */ /* 0x000e620000002600 */
[----:B------:R-:W-:Y:S01]  /*0030*/  MOV R8, c[0x0][0x194] ;  /* 0x0000650000087a02 */ /* 0x000fe20000000f00 */
[----:B------:R-:W-:Y:S01]  /*0040*/  ULDC UR4, c[0x0][0x198] ;  /* 0x0000660000047ab9 */ /* 0x000fe20000000800 */
[----:B------:R-:W2:Y:S01]  /*0050*/  I2F.RP R4, R5 ;  /* 0x0000000500047306 */ /* 0x000ea20000209400 */
[----:B------:R-:W3:Y:S01]  /*0060*/  S2R R191, SR_CTAID.X ;  /* 0x0000000000bf7919 */ /* 0x000ee20000002500 */
[----:B------:R-:W-:Y:S01]  /*0070*/  SHF.R.S32.HI R8, RZ, 0x1f, R8 ;  /* 0x0000001fff087819 */ /* 0x000fe20000011408 */
[----:B------:R-:W-:Y:S02]  /*0080*/  USHF.R.S32.HI UR4, URZ, 0x1f, UR4 ;  /* 0x0000001f3f047899 */ /* 0x000fe40008011404 */
[----:B------:R-:W-:-:S03]  /*0090*/  ULDC.64 UR6, c[0x0][0x118] ;  /* 0x0000460000067ab9 */ /* 0x000fc60000000a00 */
[----:B--2---:R-:W2:Y:S01]  /*00a0*/  MUFU.RCP R4, R4 ;  /* 0x0000000400047308 */ /* 0x004ea20000001000 */
[----:B---3--:R-:W-:Y:S02]  /*00b0*/  SHF.L.U32 R191, R191, 0x7, RZ ;  /* 0x00000007bfbf7819 */ /* 0x008fe400000006ff */
[----:B--2---:R-:W-:-:S05]  /*00c0*/  IADD3 R2, R4, 0xffffffe, RZ ;  /* 0x0ffffffe04027810 */ /* 0x004fca0007ffe0ff */
[----:B------:R2:W3:Y:S02]  /*00d0*/  F2I.FTZ.U32.TRUNC.NTZ R3, R2 ;  /* 0x0000000200037305 */ /* 0x0004e4000021f000 */
[----:B--2---:R-:W-:Y:S02]  /*00e0*/  MOV R2, RZ ;  /* 0x000000ff00027202 */ /* 0x004fe40000000f00 */
[----:B---3--:R-:W-:-:S05]  /*00f0*/  IADD3 R6, RZ, -R3, RZ ;  /* 0x80000003ff067210 */ /* 0x008fca0007ffe0ff */
[----:B------:R-:W-:Y:S01]  /*0100*/  IMAD R7, R6, R5, RZ ;  /* 0x0000000506077224 */ /* 0x000fe200078e02ff */
[----:B-1----:R-:W-:-:S03]  /*0110*/  IABS R6, R0 ;  /* 0x0000000000067213 */ /* 0x002fc60000000000 */
[----:B------:R-:W-:-:S06]  /*0120*/  IMAD.HI.U32 R3, R3, R7, R2 ;  /* 0x0000000703037227 */ /* 0x000fcc00078e0002 */
[----:B------:R-:W-:-:S05]  /*0130*/  IMAD.HI.U32 R3, R3, R6, RZ ;  /* 0x0000000603037227 */ /* 0x000fca00078e00ff */
[----:B------:R-:W-:-:S05]  /*0140*/  IADD3 R4, -R3, RZ, RZ ;  /* 0x000000ff03047210 */ /* 0x000fca0007ffe1ff */
[----:B------:R-:W-:-:S05]  /*0150*/  IMAD R2, R5, R4, R6 ;  /* 0x0000000405027224 */ /* 0x000fca00078e0206 */
[----:B------:R-:W-:-:S13]  /*0160*/  ISETP.GT.U32.AND P1, PT, R5, R2, PT ;  /* 0x000000020500720c */ /* 0x000fda0003f24070 */
[-C--:B------:R-:W-:Y:S02]  /*0170*/  @!P1 IADD3 R2, R2, -R5.reuse, RZ ;  /* 0x8000000502029210 */ /* 0x080fe40007ffe0ff */
[----:B------:R-:W-:Y:S02]  /*0180*/  @!P1 IADD3 R3, R3, 0x1, RZ ;  /* 0x0000000103039810 */ /* 0x000fe40007ffe0ff */
[----:B------:R-:W-:Y:S02]  /*0190*/  ISETP.GE.U32.AND P0, PT, R2, R5, PT ;  /* 0x000000050200720c */ /* 0x000fe40003f06070 */
[----:B------:R-:W-:Y:S02]  /*01a0*/  LOP3.LUT R2, R0, c[0x0][0x1c0], RZ, 0x3c, !PT ;  /* 0x0000700000027a12 */ /* 0x000fe400078e3cff */
[----:B------:R-:W-:Y:S02]  /*01b0*/  ISETP.NE.AND P1, PT, RZ, c[0x0][0x1c0], PT ;  /* 0x00007000ff007a0c */ /* 0x000fe40003f25270 */
[----:B------:R-:W-:-:S02]  /*01c0*/  ISETP.GE.AND P2, PT, R2, RZ, PT ;  /* 0x000000ff0200720c */ /* 0x000fc40003f46270 */
[----:B------:R-:W1:Y:S05]  /*01d0*/  S2R R2, SR_TID.X ;  /* 0x0000000000027919 */ /* 0x000e6a0000002100 */
[----:B------:R-:W-:-:S06]  /*01e0*/  @P0 IADD3 R3, R3, 0x1, RZ ;  /* 0x0000000103030810 */ /* 0x000fcc0007ffe0ff */
[----:B------:R-:W-:Y:S02]  /*01f0*/  @!P2 IADD3 R3, -R3, RZ, RZ ;  /* 0x000000ff0303a210 */ /* 0x000fe40007ffe1ff */
[----:B------:R-:W-:-:S04]  /*0200*/  @!P1 LOP3.LUT R3, RZ, c[0x0][0x1c0], RZ, 0x33, !PT ;  /* 0x00007000ff039a12 */ /* 0x000fc800078e33ff */
[C---:B------:R-:W-:Y:S01]  /*0210*/  IADD3 R9, -R3.reuse, RZ, RZ ;  /* 0x000000ff03097210 */ /* 0x040fe20007ffe1ff */
[----:B------:R-:W-:Y:S01]  /*0220*/  IMAD.WIDE R4, R3, c[0x0][0x190], RZ ;  /* 0x0000640003047a25 */ /* 0x000fe200078e02ff */
[----:B------:R-:W-:-:S03]  /*0230*/  SHF.R.S32.HI R3, RZ, 0x1f, R191 ;  /* 0x0000001fff037819 */ /* 0x000fc600000114bf */
[----:B------:R-:W-:Y:S01]  /*0240*/  IMAD R9, R9, c[0x0][0x1c0], R0 ;  /* 0x0000700009097a24 */ /* 0x000fe200078e0200 */
[----:B-1----:R-:W-:Y:S01]  /*0250*/  SHF.R.U32.HI R62, RZ, 0x3, R2 ;  /* 0x00000003ff3e7819 */ /* 0x002fe20000011602 */
[----:B------:R-:W-:Y:S01]  /*0260*/  IMAD R23, R3, c[0x0][0x198], RZ ;  /* 0x0000660003177a24 */ /* 0x000fe200078e02ff */
[----:B------:R-:W-:Y:S01]  /*0270*/  SHF.L.U32 R189, R2, 0x3, RZ ;  /* 0x0000000302bd7819 */ /* 0x000fe200000006ff */
[----:B------:R-:W-:Y:S01]  /*0280*/  IMAD.WIDE.U32 R6, R9, c[0x0][0x194], R4 ;  /* 0x0000650009067a25 */ /* 0x000fe200078e0004 */
[----:B------:R-:W-:Y:S02]  /*0290*/  SGXT.U32 R62, R62, 0x4 ;  /* 0x000000043e3e781a */ /* 0x000fe40000000000 */
[----:B------:R-:W-:Y:S01]  /*02a0*/  LOP3.LUT R186, R189, 0x38, RZ, 0xc0, !PT ;  /* 0x00000038bdba7812 */ /* 0x000fe200078ec0ff */
[----:B------:R-:W-:Y:S01]  /*02b0*/  IMAD R9, R9, R8, R7 ;  /* 0x0000000809097224 */ /* 0x000fe200078e0207 */
[----:B------:R-:W-:Y:S02]  /*02c0*/  LOP3.LUT R4, R62, R191, RZ, 0xfc, !PT ;  /* 0x000000bf3e047212 */ /* 0x000fe400078efcff */
[----:B------:R-:W-:-:S02]  /*02d0*/  SHF.L.U32 R5, R6, 0x1, RZ ;  /* 0x0000000106057819 */ /* 0x000fc400000006ff */
[----:B------:R-:W-:Y:S01]  /*02e0*/  SHF.L.U64.HI R6, R6, 0x1, R9 ;  /* 0x0000000106067819 */ /* 0x000fe20000010209 */
[C---:B------:R-:W-:Y:S01]  /*02f0*/  IMAD R13, R4.reuse, UR4, R23 ;  /* 0x00000004040d7c24 */ /* 0x040fe2000f8e0217 */
[----:B------:R-:W-:Y:S01]  /*0300*/  IADD3 R53, P0, R5, c[0x0][0x160], RZ ;  /* 0x0000580005357a10 */ /* 0x000fe20007f1e0ff */
[----:B------:R-:W-:Y:S01]  /*0310*/  IMAD.WIDE.U32 R10, R4, c[0x0][0x198], RZ ;  /* 0x00006600040a7a25 */ /* 0x000fe200078e00ff */
[----:B------:R-:W-:Y:S02]  /*0320*/  LOP3.LUT R9, R191, 0x30, R62, 0xfe, !PT ;  /* 0x00000030bf097812 */ /* 0x000fe400078efe3e */
[----:B------:R-:W-:Y:S02]  /*0330*/  IADD3.X R22, R6, c[0x0][0x164], RZ, P0, !PT ;  /* 0x0000590006167a10 */ /* 0x000fe400007fe4ff */
[----:B------:R-:W-:Y:S01]  /*0340*/  IADD3 R11, R11, R13, RZ ;  /* 0x0000000d0b0b7210 */ /* 0x000fe20007ffe0ff */
[----:B------:R-:W-:Y:S01]  /*0350*/  IMAD.WIDE.U32 R16, R9, c[0x0][0x198], RZ ;  /* 0x0000660009107a25 */ /* 0x000fe200078e00ff */
[----:B------:R-:W-:-:S02]  /*0360*/  LEA R24, P0, R10, R53, 0x1 ;  /* 0x000000350a187211 */ /* 0x000fc400078008ff */
[C-C-:B------:R-:W-:Y:S02]  /*0370*/  LOP3.LUT R7, R191.reuse, 0x10, R62.reuse, 0xfe, !PT ;  /* 0x00000010bf077812 */ /* 0x140fe400078efe3e */
[--C-:B------:R-:W-:Y:S02]  /*0380*/  LOP3.LUT R8, R191, 0x20, R62.reuse, 0xfe, !PT ;  /* 0x00000020bf087812 */ /* 0x100fe400078efe3e */
[----:B------:R-:W-:Y:S01]  /*0390*/  LEA.HI.X R25, R10, R22, R11, 0x1, P0 ;  /* 0x000000160a197211 */ /* 0x000fe200000f0c0b */
[--C-:B------:R-:W-:Y:S01]  /*03a0*/  IMAD R11, R9, UR4, R23.reuse ;  /* 0x00000004090b7c24 */ /* 0x100fe2000f8e0217 */
[----:B------:R-:W-:Y:S01]  /*03b0*/  LEA R36, P2, R16, R53, 0x1 ;  /* 0x0000003510247211 */ /* 0x000fe200078408ff */
[----:B------:R-:W-:Y:S01]  /*03c0*/  IMAD R19, R7, UR4, R23 ;  /* 0x0000000407137c24 */ /* 0x000fe2000f8e0217 */
[----:B------:R-:W-:Y:S01]  /*03d0*/  LOP3.LUT R10, R191, 0x40, R62, 0xfe, !PT ;  /* 0x00000040bf0a7812 */ /* 0x000fe200078efe3e */
[----:B------:R-:W-:Y:S01]  /*03e0*/  IMAD.WIDE.U32 R12, R7, c[0x0][0x198], RZ ;  /* 0x00006600070c7a25 */ /* 0x000fe200078e00ff */
[----:B------:R-:W-:-:S03]  /*03f0*/  IADD3 R11, R17, R11, RZ ;  /* 0x0000000b110b7210 */ /* 0x000fc60007ffe0ff */
[C---:B------:R-:W-:Y:S01]  /*0400*/  IMAD R21, R8.reuse, UR4, R23 ;  /* 0x0000000408157c24 */ /* 0x040fe2000f8e0217 */
[----:B------:R-:W-:Y:S01]  /*0410*/  IADD3 R19, R13, R19, RZ ;  /* 0x000000130d137210 */ /* 0x000fe20007ffe0ff */
[----:B------:R-:W-:Y:S01]  /*0420*/  IMAD.WIDE.U32 R14, R8, c[0x0][0x198], RZ ;  /* 0x00006600080e7a25 */ /* 0x000fe200078e00ff */
[----:B------:R-:W-:Y:S02]  /*0430*/  LEA R28, P0, R12, R53, 0x1 ;  /* 0x000000350c1c7211 */ /* 0x000fe400078008ff */
[----:B------:R-:W-:Y:S01]  /*0440*/  LEA.HI.X R37, R16, R22, R11, 0x1, P2 ;  /* 0x0000001610257211 */ /* 0x000fe200010f0c0b */
[----:B------:R-:W-:Y:S01]  /*0450*/  IMAD.WIDE.U32 R24, R186, 0x2, R24 ;  /* 0x00000002ba187825 */ /* 0x000fe200078e0018 */
[----:B------:R-:W-:Y:S02]  /*0460*/  IADD3 R13, R15, R21, RZ ;  /* 0x000000150f0d7210 */ /* 0x000fe40007ffe0ff */
[----:B------:R-:W-:Y:S01]  /*0470*/  LEA R32, P1, R14, R53, 0x1 ;  /* 0x000000350e207211 */ /* 0x000fe200078208ff */
[----:B------:R-:W-:Y:S01]  /*0480*/  IMAD.WIDE.U32 R36, R186, 0x2, R36 ;  /* 0x00000002ba247825 */ /* 0x000fe200078e0024 */
[----:B------:R-:W-:-:S02]  /*0490*/  LEA.HI R16, R2, 0x70, RZ, 0x1d ;  /* 0x0000007002107811 */ /* 0x000fc400078fe8ff */
[-C--:B------:R-:W-:Y:S01]  /*04a0*/  LEA.HI.X R29, R12, R22.reuse, R19, 0x1, P0 ;  /* 0x000000160c1d7211 */ /* 0x080fe200000f0c13 */
[----:B------:R-:W-:Y:S01]  /*04b0*/  IMAD R19, R10, UR4, R23 ;  /* 0x000000040a137c24 */ /* 0x000fe2000f8e0217 */
[C-C-:B------:R-:W-:Y:S01]  /*04c0*/  LOP3.LUT R12, R191.reuse, 0x60, R62.reuse, 0xfe, !PT ;  /* 0x00000060bf0c7812 */ /* 0x140fe200078efe3e */
[----:B------:R-:W2:Y:S01]  /*04d0*/  LDG.E.128 R36, [R36.64] ;  /* 0x0000000624247981 */ /* 0x000ea2000c1e1d00 */
[----:B------:R-:W-:Y:S01]  /*04e0*/  LEA.HI.X R33, R14, R22, R13, 0x1, P1 ;  /* 0x000000160e217211 */ /* 0x000fe200008f0c0d */
[----:B------:R-:W-:Y:S01]  /*04f0*/  IMAD.WIDE.U32 R14, R10, c[0x0][0x198], RZ ;  /* 0x000066000a0e7a25 */ /* 0x000fe200078e00ff */
[----:B------:R-:W-:Y:S02]  /*0500*/  LOP3.LUT R11, R191, 0x50, R62, 0xfe, !PT ;  /* 0x00000050bf0b7812 */ /* 0x000fe400078efe3e */
[----:B------:R-:W-:Y:S01]  /*0510*/  LOP3.LUT R13, R16, R191, RZ, 0xfc, !PT ;  /* 0x000000bf100d7212 */ /* 0x000fe200078efcff */
[--C-:B------:R-:W-:Y:S01]  /*0520*/  IMAD R31, R12, UR4, R23.reuse ;  /* 0x000000040c1f7c24 */ /* 0x100fe2000f8e0217 */
[----:B------:R-:W-:Y:S01]  /*0530*/  IADD3 R15, R15, R19, RZ ;  /* 0x000000130f0f7210 */ /* 0x000fe20007ffe0ff */
[C---:B------:R-:W-:Y:S01]  /*0540*/  IMAD R27, R11.reuse, UR4, R23 ;  /* 0x000000040b1b7c24 */ /* 0x040fe2000f8e0217 */
[----:B------:R-:W-:Y:S01]  /*0550*/  LEA R40, P0, R14, R53, 0x1 ;  /* 0x000000350e287211 */ /* 0x000fe200078008ff */
[----:B------:R-:W-:-:S03]  /*0560*/  IMAD.WIDE.U32 R16, R11, c[0x0][0x198], RZ ;  /* 0x000066000b107a25 */ /* 0x000fc600078e00ff */
[----:B------:R-:W-:Y:S01]  /*0570*/  LEA.HI.X R41, R14, R22, R15, 0x1, P0 ;  /* 0x000000160e297211 */ /* 0x000fe200000f0c0f */
[----:B------:R-:W-:Y:S01]  /*0580*/  IMAD.WIDE.U32 R18, R12, c[0x0][0x198], RZ ;  /* 0x000066000c127a25 */ /* 0x000fe200078e00ff */
[----:B------:R-:W-:-:S03]  /*0590*/  LEA R44, P0, R16, R53, 0x1 ;  /* 0x00000035102c7211 */ /* 0x000fc600078008ff */
[----:B------:R-:W-:Y:S01]  /*05a0*/  IMAD.WIDE.U32 R20, R13, c[0x0][0x198], RZ ;  /* 0x000066000d147a25 */ /* 0x000fe200078e00ff */
[----:B------:R-:W-:-:S03]  /*05b0*/  LEA R48, P1, R18, R53, 0x1 ;  /* 0x0000003512307211 */ /* 0x000fc600078208ff */
[----:B------:R-:W-:Y:S01]  /*05c0*/  IMAD R35, R13, UR4, R23 ;  /* 0x000000040d237c24 */ /* 0x000fe2000f8e0217 */
[----:B------:R-:W-:Y:S01]  /*05d0*/  IADD3 R23, R17, R27, RZ ;  /* 0x0000001b11177210 */ /* 0x000fe20007ffe0ff */
[C---:B------:R-:W-:Y:S01]  /*05e0*/  IMAD.WIDE.U32 R28, R186.reuse, 0x2, R28 ;  /* 0x00000002ba1c7825 */ /* 0x040fe200078e001c */
[----:B------:R-:W-:Y:S01]  /*05f0*/  IADD3 R17, R19, R31, RZ ;  /* 0x0000001f13117210 */ /* 0x000fe20007ffe0ff */
[----:B------:R-:W3:Y:S01]  /*0600*/  LDG.E.128 R24, [R24.64] ;  /* 0x0000000618187981 */ /* 0x000ee2000c1e1d00 */
[----:B------:R-:W-:Y:S01]  /*0610*/  IADD3 R15, R21, R35, RZ ;  /* 0x00000023150f7210 */ /* 0x000fe20007ffe0ff */
[----:B------:R-:W-:Y:S01]  /*0620*/  IMAD.WIDE.U32 R32, R186, 0x2, R32 ;  /* 0x00000002ba207825 */ /* 0x000fe200078e0020 */
[----:B------:R-:W-:Y:S01]  /*0630*/  LEA R52, P2, R20, R53, 0x1 ;  /* 0x0000003514347211 */ /* 0x000fe200078408ff */
[----:B------:R-:W4:Y:S01]  /*0640*/  LDG.E.128 R28, [R28.64] ;  /* 0x000000061c1c7981 */ /* 0x000f22000c1e1d00 */
[-C--:B------:R-:W-:Y:S01]  /*0650*/  LEA.HI.X R45, R16, R22.reuse, R23, 0x1, P0 ;  /* 0x00000016102d7211 */ /* 0x080fe200000f0c17 */
[----:B------:R-:W-:Y:S01]  /*0660*/  IMAD.WIDE.U32 R40, R186, 0x2, R40 ;  /* 0x00000002ba287825 */ /* 0x000fe200078e0028 */
[-C--:B------:R-:W-:Y:S01]  /*0670*/  LEA.HI.X R49, R18, R22.reuse, R17, 0x1, P1 ;  /* 0x0000001612317211 */ /* 0x080fe200008f0c11 */
[----:B------:R-:W5:Y:S01]  /*0680*/  LDG.E.128 R32, [R32.64] ;  /* 0x0000000620207981 */ /* 0x000f62000c1e1d00 */
[----:B------:R-:W-:Y:S01]  /*0690*/  LEA.HI.X R53, R20, R22, R15, 0x1, P2 ;  /* 0x0000001614357211 */ /* 0x000fe200010f0c0f */
[----:B------:R-:W-:-:S02]  /*06a0*/  IMAD.WIDE.U32 R44, R186, 0x2, R44 ;  /* 0x00000002ba2c7825 */ /* 0x000fc400078e002c */
[----:B------:R-:W5:Y:S02]  /*06b0*/  LDG.E.128 R40, [R40.64] ;  /* 0x0000000628287981 */ /* 0x000f64000c1e1d00 */
[C---:B------:R-:W-:Y:S02]  /*06c0*/  IMAD.WIDE.U32 R48, R186.reuse, 0x2, R48 ;  /* 0x00000002ba307825 */ /* 0x040fe400078e0030 */
[----:B------:R-:W5:Y:S02]  /*06d0*/  LDG.E.128 R44, [R44.64] ;  /* 0x000000062c2c7981 */ /* 0x000f64000c1e1d00 */
[----:B------:R-:W-:Y:S02]  /*06e0*/  IMAD.WIDE.U32 R52, R186, 0x2, R52 ;  /* 0x00000002ba347825 */ /* 0x000fe400078e0034 */
[----:B------:R-:W5:Y:S04]  /*06f0*/  LDG.E.128 R48, [R48.64] ;  /* 0x0000000630307981 */ /* 0x000f68000c1e1d00 */
[----:B------:R-:W5:Y:S01]  /*0700*/  LDG.E.128 R52, [R52.64] ;  /* 0x0000000634347981 */ /* 0x000f62000c1e1d00 */
[----:B------:R-:W-:-:S02]  /*0710*/  LOP3.LUT R14, R2, 0x3, RZ, 0xc0, !PT ;  /* 0x00000003020e7812 */ /* 0x000fc400078ec0ff */
[----:B------:R-:W-:Y:S02]  /*0720*/  MOV R93, c[0x0][0x1b0] ;  /* 0x00006c00005d7a02 */ /* 0x000fe40000000f00 */
[----:B------:R-:W-:Y:S01]  /*0730*/  LOP3.LUT R21, R62, 0x70, RZ, 0xfc, !PT ;  /* 0x000000703e157812 */ /* 0x000fe200078efcff */
[----:B------:R-:W-:Y:S01]  /*0740*/  IMAD R16, R14, 0x48, RZ ;  /* 0x000000480e107824 */ /* 0x000fe200078e02ff */
[----:B------:R-:W-:Y:S02]  /*0750*/  SHF.R.S32.HI R65, RZ, 0x1f, R93 ;  /* 0x0000001fff417819 */ /* 0x000fe4000001145d */
[----:B------:R-:W-:Y:S01]  /*0760*/  SHF.R.S32.HI R57, RZ, 0x2, R2 ;  /* 0x00000002ff397819 */ /* 0x000fe20000011402 */
[----:B------:R-:W-:Y:S01]  /*0770*/  IMAD.WIDE.U32 R14, R21, c[0x0][0x1b0], RZ ;  /* 0x00006c00150e7a25 */ /* 0x000fe200078e00ff */
[----:B------:R-:W-:Y:S02]  /*0780*/  MOV R79, c[0x0][0x1a4] ;  /* 0x00006900004f7a02 */ /* 0x000fe40000000f00 */
[----:B------:R-:W-:Y:S01]  /*0790*/  SGXT R57, R57, 0x1 ;  /* 0x000000013939781a */ /* 0x000fe20000000200 */
[----:B------:R-:W-:Y:S01]  /*07a0*/  IMAD R15, R65, R21, R15 ;  /* 0x00000015410f7224 */ /* 0x000fe200078e020f */
[----:B------:R-:W-:Y:S01]  /*07b0*/  LOP3.LUT R59, R62, 0x60, RZ, 0xfc, !PT ;  /* 0x000000603e3b7812 */ /* 0x000fe200078efcff */
[----:B------:R-:W-:Y:S01]  /*07c0*/  IMAD.WIDE.U32 R18, R21, c[0x0][0x1a4], RZ ;  /* 0x0000690015127a25 */ /* 0x000fe200078e00ff */
[----:B------:R-:W-:-:S02]  /*07d0*/  SHF.R.S32.HI R67, RZ, 0x1f, R79 ;  /* 0x0000001fff437819 */ /* 0x000fc4000001144f */
[----:B------:R-:W-:Y:S01]  /*07e0*/  LOP3.LUT R57, R16, 0x120, R57, 0x78, !PT ;  /* 0x0000012010397812 */ /* 0x000fe200078e7839 */
[C---:B------:R-:W-:Y:S01]  /*07f0*/  IMAD.WIDE.U32 R22, R59.reuse, c[0x0][0x1b0], RZ ;  /* 0x00006c003b167a25 */ /* 0x040fe200078e00ff */
[C---:B------:R-:W-:Y:S02]  /*0800*/  SHF.L.U32 R16, R14.reuse, 0x1, RZ ;  /* 0x000000010e107819 */ /* 0x040fe400000006ff */
[----:B------:R-:W-:Y:S01]  /*0810*/  SHF.L.U64.HI R17, R14, 0x1, R15 ;  /* 0x000000010e117819 */ /* 0x000fe2000001020f */
[----:B------:R-:W-:Y:S01]  /*0820*/  IMAD.WIDE.U32 R14, R59, c[0x0][0x1a4], RZ ;  /* 0x000069003b0e7a25 */ /* 0x000fe200078e00ff */
[----:B------:R-:W-:-:S03]  /*0830*/  LOP3.LUT R63, R2, 0x7, RZ, 0xc0, !PT ;  /* 0x00000007023f7812 */ /* 0x000fc600078ec0ff */
[----:B------:R-:W-:Y:S02]  /*0840*/  IMAD R21, R67, R21, R19 ;  /* 0x0000001543157224 */ /* 0x000fe400078e0213 */
[C---:B------:R-:W-:Y:S02]  /*0850*/  IMAD R19, R59.reuse, R65, R23 ;  /* 0x000000413b137224 */ /* 0x040fe400078e0217 */
[----:B------:R-:W-:Y:S01]  /*0860*/  IMAD R15, R59, R67, R15 ;  /* 0x000000433b0f7224 */ /* 0x000fe200078e020f */
[C---:B------:R-:W-:Y:S02]  /*0870*/  SHF.L.U32 R20, R18.reuse, 0x1, RZ ;  /* 0x0000000112147819 */ /* 0x040fe400000006ff */
[----:B------:R-:W-:Y:S02]  /*0880*/  SHF.L.U64.HI R21, R18, 0x1, R21 ;  /* 0x0000000112157819 */ /* 0x000fe40000010215 */
[C---:B------:R-:W-:Y:S02]  /*0890*/  SHF.L.U32 R58, R22.reuse, 0x1, RZ ;  /* 0x00000001163a7819 */ /* 0x040fe400000006ff */
[----:B------:R-:W-:-:S02]  /*08a0*/  SHF.L.U64.HI R59, R22, 0x1, R19 ;  /* 0x00000001163b7819 */ /* 0x000fc40000010213 */
[C---:B------:R-:W-:Y:S02]  /*08b0*/  SHF.L.U32 R22, R14.reuse, 0x1, RZ ;  /* 0x000000010e167819 */ /* 0x040fe400000006ff */
[----:B------:R-:W-:Y:S01]  /*08c0*/  SHF.L.U64.HI R23, R14, 0x1, R15 ;  /* 0x000000010e177819 */ /* 0x000fe2000001020f */
[----:B------:R-:W-:-:S04]  /*08d0*/  IMAD.WIDE.U32 R14, R63, 0x10, R16 ;  /* 0x000000103f0e7825 */ /* 0x000fc800078e0010 */
[----:B------:R-:W-:Y:S01]  /*08e0*/  IMAD.WIDE.U32 R18, R63, 0x10, R20 ;  /* 0x000000103f127825 */ /* 0x000fe200078e0014 */
[----:B------:R-:W-:-:S03]  /*08f0*/  LOP3.LUT R190, R2, 0x10, RZ, 0xc0, !PT ;  /* 0x0000001002be7812 */ /* 0x000fc600078ec0ff */
[----:B------:R-:W-:Y:S01]  /*0900*/  IMAD.WIDE.U32 R20, R63, 0x10, R58 ;  /* 0x000000103f147825 */ /* 0x000fe200078e003a */
[----:B------:R-:W-:-:S03]  /*0910*/  SHF.L.U32 R56, R2, 0x6, RZ ;  /* 0x0000000602387819 */ /* 0x000fc600000006ff */
[----:B------:R-:W-:Y:S01]  /*0920*/  IMAD.WIDE.U32 R58, R63, 0x10, R22 ;  /* 0x000000103f3a7825 */ /* 0x000fe200078e0016 */
[----:B------:R-:W-:Y:S02]  /*0930*/  IADD3 R22, P0, R14, c[0x0][0x170], RZ ;  /* 0x00005c000e167a10 */ /* 0x000fe40007f1e0ff */
[----:B------:R-:W-:Y:S02]  /*0940*/  IADD3 R16, P1, R18, c[0x0][0x168], RZ ;  /* 0x00005a0012107a10 */ /* 0x000fe40007f3e0ff */
[----:B------:R-:W-:Y:S02]  /*0950*/  IADD3 R20, P2, R20, c[0x0][0x170], RZ ;  /* 0x00005c0014147a10 */ /* 0x000fe40007f5e0ff */
[----:B------:R-:W-:Y:S02]  /*0960*/  IADD3.X R17, R15, c[0x0][0x174], RZ, P0, !PT ;  /* 0x00005d000f117a10 */ /* 0x000fe400007fe4ff */
[----:B------:R-:W-:Y:S02]  /*0970*/  SHF.R.U32.HI R61, RZ, 0x1, R190 ;  /* 0x00000001ff3d7819 */ /* 0x000fe400000116be */
[----:B------:R-:W-:-:S02]  /*0980*/  LOP3.LUT R60, R57, 0x200, R56, 0xf8, !PT ;  /* 0x00000200393c7812 */ /* 0x000fc400078ef838 */
[----:B------:R-:W-:Y:S02]  /*0990*/  IADD3 R18, P0, R58, c[0x0][0x168], RZ ;  /* 0x00005a003a127a10 */ /* 0x000fe40007f1e0ff */
[----:B------:R-:W-:Y:S02]  /*09a0*/  LOP3.LUT R64, R62, 0x10, RZ, 0xfc, !PT ;  /* 0x000000103e407812 */ /* 0x000fe400078efcff */
[----:B------:R-:W-:Y:S01]  /*09b0*/  IADD3.X R15, R21, c[0x0][0x174], RZ, P2, !PT ;  /* 0x00005d00150f7a10 */ /* 0x000fe200017fe4ff */
[----:B------:R-:W-:Y:S01]  /*09c0*/  IMAD R63, R67, R62, RZ ;  /* 0x0000003e433f7224 */ /* 0x000fe200078e02ff */
[----:B------:R-:W-:Y:S01]  /*09d0*/  LOP3.LUT R132, R60, R61, RZ, 0x3c, !PT ;  /* 0x0000003d3c847212 */ /* 0x000fe200078e3cff */
[----:B------:R-:W-:Y:S01]  /*09e0*/  IMAD.WIDE.U32 R60, R62, c[0x0][0x1a4], RZ ;  /* 0x000069003e3c7a25 */ /* 0x000fe200078e00ff */
[----:B------:R-:W-:Y:S02]  /*09f0*/  IADD3.X R21, R59, c[0x0][0x16c], RZ, P0, !PT ;  /* 0x00005b003b157a10 */ /* 0x000fe400007fe4ff */
[----:B------:R-:W-:Y:S01]  /*0a00*/  IADD3 R85, P0, R5, c[0x0][0x168], RZ ;  /* 0x00005a0005557a10 */ /* 0x000fe20007f1e0ff */
[----:B------:R-:W-:-:S02]  /*0a10*/  IMAD R67, R67, R64, RZ ;  /* 0x0000004043437224 */ /* 0x000fc400078e02ff */
[----:B------:R-:W-:Y:S01]  /*0a20*/  IMAD.WIDE.U32 R58, R64, c[0x0][0x1a4], RZ ;  /* 0x00006900403a7a25 */ /* 0x000fe200078e00ff */
[----:B------:R-:W-:Y:S02]  /*0a30*/  IADD3.X R87, R6, c[0x0][0x16c], RZ, P0, !PT ;  /* 0x00005b0006577a10 */ /* 0x000fe400007fe4ff */
[----:B------:R-:W-:Y:S02]  /*0a40*/  LOP3.LUT R23, R189, 0x38, R2, 0x48, !PT ;  /* 0x00000038bd177812 */ /* 0x000fe400078e4802 */
[----:B------:R-:W-:Y:S02]  /*0a50*/  IADD3 R61, R61, R63, RZ ;  /* 0x0000003f3d3d7210 */ /* 0x000fe40007ffe0ff */
[----:B------:R-:W-:Y:S01]  /*0a60*/  LEA R70, P0, R60, R85, 0x1 ;  /* 0x000000553c467211 */ /* 0x000fe200078008ff */
[----:B------:R-:W-:Y:S01]  /*0a70*/  IMAD R69, R65, R62, RZ ;  /* 0x0000003e41457224 */ /* 0x000fe200078e02ff */
[----:B------:R-:W-:Y:S01]  /*0a80*/  IADD3 R67, R59, R67, RZ ;  /* 0x000000433b437210 */ /* 0x000fe20007ffe0ff */
[----:B------:R-:W-:Y:S01]  /*0a90*/  IMAD R59, R65, R64, RZ ;  /* 0x00000040413b7224 */ /* 0x000fe200078e02ff */
[----:B------:R-:W-:Y:S01]  /*0aa0*/  IADD3.X R19, R19, c[0x0][0x16c], RZ, P1, !PT ;  /* 0x00005b0013137a10 */ /* 0x000fe20000ffe4ff */
[----:B------:R-:W-:Y:S01]  /*0ab0*/  IMAD.WIDE.U32 R64, R64, c[0x0][0x1b0], RZ ;  /* 0x00006c0040407a25 */ /* 0x000fe200078e00ff */
[----:B------:R-:W-:-:S02]  /*0ac0*/  LEA.HI.X R71, R60, R87, R61, 0x1, P0 ;  /* 0x000000573c477211 */ /* 0x000fc400000f0c3d */
[C---:B------:R-:W-:Y:S01]  /*0ad0*/  LEA R23, R62.reuse, R23, 0x6 ;  /* 0x000000173e177211 */ /* 0x040fe200078e30ff */
[----:B------:R-:W-:Y:S01]  /*0ae0*/  IMAD.WIDE.U32 R62, R62, c[0x0][0x1b0], RZ ;  /* 0x00006c003e3e7a25 */ /* 0x000fe200078e00ff */
[C---:B------:R-:W-:Y:S02]  /*0af0*/  LEA R72, P1, R58.reuse, R85, 0x1 ;  /* 0x000000553a487211 */ /* 0x040fe400078208ff */
[----:B------:R-:W-:Y:S02]  /*0b00*/  IADD3 R89, P0, R5, c[0x0][0x170], RZ ;  /* 0x00005c0005597a10 */ /* 0x000fe40007f1e0ff */
[----:B------:R-:W-:Y:S02]  /*0b10*/  MOV R66, R58 ;  /* 0x0000003a00427202 */ /* 0x000fe40000000f00 */
[----:B------:R-:W-:Y:S02]  /*0b20*/  LEA.HI.X R73, R58, R87, R67, 0x1, P1 ;  /* 0x000000573a497211 */ /* 0x000fe400008f0c43 */
[----:B------:R-:W-:Y:S01]  /*0b30*/  IADD3 R65, R65, R59, RZ ;  /* 0x0000003b41417210 */ /* 0x000fe20007ffe0ff */
[----:B------:R-:W-:Y:S01]  /*0b40*/  IMAD.WIDE R58, R79, 0x20, R60 ;  /* 0x000000204f3a7825 */ /* 0x000fe200078e023c */
[----:B------:R-:W-:-:S02]  /*0b50*/  IADD3.X R91, R6, c[0x0][0x174], RZ, P0, !PT ;  /* 0x00005d00065b7a10 */ /* 0x000fc400007fe4ff */
[----:B------:R-:W-:Y:S01]  /*0b60*/  IADD3 R63, R63, R69, RZ ;  /* 0x000000453f3f7210 */ /* 0x000fe20007ffe0ff */
[----:B------:R-:W-:Y:S01]  /*0b70*/  IMAD.WIDE R60, R79, 0x20, R66 ;  /* 0x000000204f3c7825 */ /* 0x000fe200078e0242 */
[-C--:B------:R-:W-:Y:S02]  /*0b80*/  LEA R74, P0, R62, R89.reuse, 0x1 ;  /* 0x000000593e4a7211 */ /* 0x080fe400078008ff */
[----:B------:R-:W-:Y:S02]  /*0b90*/  LEA R76, P1, R64, R89, 0x1 ;  /* 0x00000059404c7211 */ /* 0x000fe400078208ff */
[-CC-:B------:R-:W-:Y:S01]  /*0ba0*/  LEA.HI.X R75, R62, R91.reuse, R63.reuse, 0x1, P0 ;  /* 0x0000005b3e4b7211 */ /* 0x180fe200000f0c3f */
[----:B------:R-:W-:Y:S01]  /*0bb0*/  IMAD.WIDE R62, R93, 0x20, R62 ;  /* 0x000000205d3e7825 */ /* 0x000fe200078e023e */
[----:B------:R-:W-:Y:S02]  /*0bc0*/  LEA.HI.X R77, R64, R91, R65, 0x1, P1 ;  /* 0x0000005b404d7211 */ /* 0x000fe400008f0c41 */
[-C--:B------:R-:W-:Y:S01]  /*0bd0*/  LEA R78, P0, R58, R85.reuse, 0x1 ;  /* 0x000000553a4e7211 */ /* 0x080fe200078008ff */
[----:B------:R-:W-:Y:S01]  /*0be0*/  IMAD.WIDE R66, R79, 0x20, R58 ;  /* 0x000000204f427825 */ /* 0x000fe200078e023a */
[----:B------:R-:W-:-:S03]  /*0bf0*/  LEA R80, P1, R60, R85, 0x1 ;  /* 0x000000553c507211 */ /* 0x000fc600078208ff */
[----:B------:R-:W-:-:S04]  /*0c00*/  IMAD.WIDE R64, R93, 0x20, R64 ;  /* 0x000000205d407825 */ /* 0x000fc800078e0240 */
[----:B------:R-:W-:Y:S01]  /*0c10*/  IMAD.WIDE R68, R79, 0x20, R60 ;  /* 0x000000204f447825 */ /* 0x000fe200078e023c */
[----:B------:R-:W-:Y:S02]  /*0c20*/  LEA.HI.X R79, R58, R87, R59, 0x1, P0 ;  /* 0x000000573a4f7211 */ /* 0x000fe400000f0c3b */
[----:B------:R-:W-:Y:S01]  /*0c30*/  LEA R82, P2, R66, R85, 0x1 ;  /* 0x0000005542527211 */ /* 0x000fe200078408ff */
[C---:B------:R-:W-:Y:S01]  /*0c40*/  IMAD.WIDE R58, R93.reuse, 0x20, R62 ;  /* 0x000000205d3a7825 */ /* 0x040fe200078e023e */
[----:B------:R-:W-:Y:S02]  /*0c50*/  LEA.HI.X R81, R60, R87, R61, 0x1, P1 ;  /* 0x000000573c517211 */ /* 0x000fe400008f0c3d */
[----:B------:R-:W-:Y:S01]  /*0c60*/  LEA R84, P3, R68, R85, 0x1 ;  /* 0x0000005544547211 */ /* 0x000fe200078608ff */
[----:B------:R-:W-:Y:S01]  /*0c70*/  IMAD.WIDE R60, R93, 0x20, R64 ;  /* 0x000000205d3c7825 */ /* 0x000fe200078e0240 */
[-C--:B------:R-:W-:Y:S02]  /*0c80*/  LEA.HI.X R83, R66, R87.reuse, R67, 0x1, P2 ;  /* 0x0000005742537211 */ /* 0x080fe400010f0c43 */
[----:B------:R-:W-:-:S02]  /*0c90*/  LEA.HI.X R85, R68, R87, R69, 0x1, P3 ;  /* 0x0000005744557211 */ /* 0x000fc400018f0c45 */
[-C--:B------:R-:W-:Y:S02]  /*0ca0*/  LEA R86, P2, R58, R89.reuse, 0x1 ;  /* 0x000000593a567211 */ /* 0x080fe400078408ff */
[-C--:B------:R-:W-:Y:S02]  /*0cb0*/  LEA R88, P3, R60, R89.reuse, 0x1 ;  /* 0x000000593c587211 */ /* 0x080fe400078608ff */
[----:B------:R-:W-:Y:S02]  /*0cc0*/  SHF.L.U32 R187, R23, 0x1, RZ ;  /* 0x0000000117bb7819 */ /* 0x000fe400000006ff */
[-C--:B------:R-:W-:Y:S02]  /*0cd0*/  LEA R66, P0, R62, R89.reuse, 0x1 ;  /* 0x000000593e427211 */ /* 0x080fe400078008ff */
[----:B------:R-:W-:Y:S02]  /*0ce0*/  LEA R68, P1, R64, R89, 0x1 ;  /* 0x0000005940447211 */ /* 0x000fe400078208ff */
[-C--:B------:R-:W-:Y:S01]  /*0cf0*/  LEA.HI.X R87, R58, R91.reuse, R59, 0x1, P2 ;  /* 0x0000005b3a577211 */ /* 0x080fe200010f0c3b */
[----:B------:R-:W-:Y:S01]  /*0d00*/  IMAD.WIDE.U32 R58, R186, 0x2, R70 ;  /* 0x00000002ba3a7825 */ /* 0x000fe200078e0046 */
[----:B------:R-:W-:-:S02]  /*0d10*/  LEA.HI.X R89, R60, R91, R61, 0x1, P3 ;  /* 0x0000005b3c597211 */ /* 0x000fc400018f0c3d */
[----:B------:R-:W-:Y:S01]  /*0d20*/  LEA.HI.X R67, R62, R91, R63, 0x1, P0 ;  /* 0x0000005b3e437211 */ /* 0x000fe200000f0c3f */
[----:B------:R-:W-:-:S04]  /*0d30*/  IMAD.WIDE.U32 R60, R186, 0x2, R72 ;  /* 0x00000002ba3c7825 */ /* 0x000fc800078e0048 */
[----:B------:R-:W-:Y:S01]  /*0d40*/  IMAD.WIDE.U32 R62, R186, 0x2, R74 ;  /* 0x00000002ba3e7825 */ /* 0x000fe200078e004a */
[----:B------:R-:W-:Y:S02]  /*0d50*/  LEA.HI.X R69, R64, R91, R65, 0x1, P1 ;  /* 0x0000005b40457211 */ /* 0x000fe400008f0c41 */
[----:B------:R-:W-:-:S04]  /*0d60*/  SHF.L.U32 R185, R2, 0x5, RZ ;  /* 0x0000000502b97819 */ /* 0x000fc800000006ff */
[----:B------:R-:W-:Y:S01]  /*0d70*/  LOP3.LUT R132, R132, 0x400, R185, 0xf8, !PT ;  /* 0x0000040084847812 */ /* 0x000fe200078ef8b9 */
[----:B--2---:R-:W-:Y:S04]  /*0d80*/  STS.128 [R187+0x1800], R36 ;  /* 0x00180024bb007388 */ /* 0x004fe80000000c00 */
[----:B---3--:R1:W-:Y:S04]  /*0d90*/  STS.128 [R187], R24 ;  /* 0x00000018bb007388 */ /* 0x0083e80000000c00 */
[----:B----4-:R2:W-:Y:S04]  /*0da0*/  STS.128 [R187+0x800], R28 ;  /* 0x0008001cbb007388 */ /* 0x0105e80000000c00 */
[----:B-----5:R3:W-:Y:S04]  /*0db0*/  STS.128 [R187+0x1000], R32 ;  /* 0x00100020bb007388 */ /* 0x0207e80000000c00 */
[----:B------:R4:W-:Y:S04]  /*0dc0*/  STS.128 [R187+0x2000], R40 ;  /* 0x00200028bb007388 */ /* 0x0009e80000000c00 */
[----:B------:R4:W-:Y:S01]  /*0dd0*/  STS.128 [R187+0x2800], R44 ;  /* 0x0028002cbb007388 */ /* 0x0009e20000000c00 */
[----:B-1----:R-:W-:-:S03]  /*0de0*/  IMAD.WIDE.U32 R24, R186, 0x2, R76 ;  /* 0x00000002ba187825 */ /* 0x002fc600078e004c */
[----:B------:R4:W-:Y:S04]  /*0df0*/  STS.128 [R187+0x3000], R48 ;  /* 0x00300030bb007388 */ /* 0x0009e80000000c00 */
[----:B------:R4:W-:Y:S04]  /*0e00*/  STS.128 [R187+0x3800], R52 ;  /* 0x00380034bb007388 */ /* 0x0009e80000000c00 */
[----:B------:R-:W-:Y:S01]  /*0e10*/  @!PT LDS RZ, [RZ] ;  /* 0x00000000fffff984 */ /* 0x000fe20000000800 */
[----:B------:R-:W-:Y:S01]  /*0e20*/  @!PT LDS RZ, [RZ] ;  /* 0x00000000fffff984 */ /* 0x000fe20000000800 */
[----:B------:R-:W-:Y:S01]  /*0e30*/  @!PT LDS RZ, [RZ] ;  /* 0x00000000fffff984 */ /* 0x000fe20000000800 */
[----:B------:R4:W-:Y:S04]  /*0e40*/  LDGSTS.E.BYPASS.128 [R187+0x4000], [R58.64] ;  /* 0x040000003abb7fae */ /* 0x0009e8000b901c46 */
[----:B------:R4:W-:Y:S04]  /*0e50*/  LDGSTS.E.BYPASS.128 [R187+0x4800], [R60.64] ;  /* 0x048000003cbb7fae */ /* 0x0009e8000b901c46 */
[----:B------:R-:W0:Y:S04]  /*0e60*/  LDGDEPBAR ;  /* 0x00000000000079af */ /* 0x000e280000000000 */
[----:B------:R4:W-:Y:S04]  /*0e70*/  LDGSTS.E.BYPASS.128 [R187+0x7000], [R62.64] ;  /* 0x070000003ebb7fae */ /* 0x0009e8000b901c46 */
[----:B------:R1:W-:Y:S04]  /*0e80*/  LDGSTS.E.BYPASS.128 [R187+0x7800], [R24.64] ;  /* 0x0780000018bb7fae */ /* 0x0003e8000b901c46 */
[----:B------:R-:W0:Y:S01]  /*0e90*/  LDGDEPBAR ;  /* 0x00000000000079af */ /* 0x000e220000000000 */
[----:B------:R-:W-:-:S03]  /*0ea0*/  IMAD.WIDE.U32 R26, R186, 0x2, R78 ;  /* 0x00000002ba1a7825 */ /* 0x000fc600078e004e */
[----:B------:R-:W-:Y:S01]  /*0eb0*/  BAR.SYNC.DEFER_BLOCKING 0x0 ;  /* 0x0000000000007b1d */ /* 0x000fe20000010000 */
[----:B--2---:R-:W-:-:S04]  /*0ec0*/  IMAD.WIDE.U32 R28, R186, 0x2, R80 ;  /* 0x00000002ba1c7825 */ /* 0x004fc800078e0050 */
[----:B------:R-:W-:-:S04]  /*0ed0*/  IMAD.WIDE.U32 R30, R186, 0x2, R66 ;  /* 0x00000002ba1e7825 */ /* 0x000fc800078e0042 */
[C---:B---3--:R-:W-:Y:S01]  /*0ee0*/  IMAD.WIDE.U32 R32, R186.reuse, 0x2, R68 ;  /* 0x00000002ba207825 */ /* 0x048fe200078e0044 */
        /* <DEDUP_REMOVED lines=9> */
[----:B-1----:R-:W-:-:S03]  /*0f80*/  IMAD.WIDE.U32 R24, R186, 0x2, R82 ;  /* 0x00000002ba187825 */ /* 0x002fc600078e0052 */
[----:B------:R-:W-:Y:S01]  /*0f90*/  BAR.SYNC.DEFER_BLOCKING 0x0 ;  /* 0x0000000000007b1d */ /* 0x000fe20000010000 */
[----:B------:R-:W-:-:S04]  /*0fa0*/  IMAD.WIDE.U32 R34, R186, 0x2, R84 ;  /* 0x00000002ba227825 */ /* 0x000fc800078e0054 */
[----:B------:R-:W-:-:S04]  /*0fb0*/  IMAD.WIDE.U32 R36, R186, 0x2, R86 ;  /* 0x00000002ba247825 */ /* 0x000fc800078e0056 */
[----:B------:R-:W-:Y:S01]  /*0fc0*/  IMAD.WIDE.U32 R38, R186, 0x2, R88 ;  /* 0x00000002ba267825 */ /* 0x000fe200078e0058 */
        /* <DEDUP_REMOVED lines=9> */
[----:B------:R-:W-:-:S02]  /*1060*/  LOP3.LUT R132, R132, 0x800, R185, 0xf8, !PT ;  /* 0x0000080084847812 */ /* 0x000fc400078ef8b9 */
[----:B------:R-:W-:Y:S02]  /*1070*/  MOV R188, c[0x0][0x178] ;  /* 0x00005e0000bc7a02 */ /* 0x000fe40000000f00 */
[C---:B------:R-:W-:Y:S02]  /*1080*/  LOP3.LUT R171, R57.reuse, 0x600, R56, 0xf8, !PT ;  /* 0x0000060039ab7812 */ /* 0x040fe400078ef838 */
[----:B------:R-:W-:Y:S02]  /*1090*/  LOP3.LUT R176, R57, 0x18, R2, 0x78, !PT ;  /* 0x0000001839b07812 */ /* 0x000fe400078e7802 */
[C---:B------:R-:W-:Y:S02]  /*10a0*/  LOP3.LUT R183, R132.reuse, 0x10, RZ, 0x3c, !PT ;  /* 0x0000001084b77812 */ /* 0x040fe400078e3cff */
[C---:B------:R-:W-:Y:S02]  /*10b0*/  LOP3.LUT R182, R132.reuse, 0x20, RZ, 0x3c, !PT ;  /* 0x0000002084b67812 */ /* 0x040fe400078e3cff */
[----:B------:R-:W-:-:S02]  /*10c0*/  LOP3.LUT R181, R132, 0x30, RZ, 0x3c, !PT ;  /* 0x0000003084b57812 */ /* 0x000fc400078e3cff */
[C---:B------:R-:W-:Y:S02]  /*10d0*/  LOP3.LUT R180, R132.reuse, 0x1000, RZ, 0x3c, !PT ;  /* 0x0000100084b47812 */ /* 0x040fe400078e3cff */
[C---:B------:R-:W-:Y:S02]  /*10e0*/  LOP3.LUT R179, R132.reuse, 0x1010, RZ, 0x3c, !PT ;  /* 0x0000101084b37812 */ /* 0x040fe400078e3cff */
[C---:B------:R-:W-:Y:S02]  /*10f0*/  LOP3.LUT R178, R132.reuse, 0x1020, RZ, 0x3c, !PT ;  /* 0x0000102084b27812 */ /* 0x040fe400078e3cff */
[----:B------:R-:W-:Y:S01]  /*1100*/  LOP3.LUT R177, R132, 0x1030, RZ, 0x3c, !PT ;  /* 0x0000103084b17812 */ /* 0x000fe200078e3cff */
[----:B------:R-:W-:Y:S01]  /*1110*/  CS2R R124, SRZ ;  /* 0x00000000007c7805 */ /* 0x000fe2000001ff00 */
[----:B------:R-:W-:Y:S01]  /*1120*/  MOV R131, 0x3f800000 ;  /* 0x3f80000000837802 */ /* 0x000fe20000000f00 */
        /* <DEDUP_REMOVED lines=38> */
[----:B-1----:R-:W-:Y:S01]  /*1390*/  CS2R R36, SRZ ;  /* 0x0000000000247805 */ /* 0x002fe2000001ff00 */
[----:B--2---:R-:W-:Y:S01]  /*13a0*/  CS2R R38, SRZ ;  /* 0x0000000000267805 */ /* 0x004fe2000001ff00 */
[----:B------:R-:W-:Y:S01]  /*13b0*/  FMUL R188, R188, 1.4426950216293334961 ;  /* 0x3fb8aa3bbcbc7820 */ /* 0x000fe20000400000 */
[----:B------:R-:W-:-:S02]  /*13c0*/  LOP3.LUT R175, R176, 0x20, RZ, 0x3c, !PT ;  /* 0x00000020b0af7812 */ /* 0x000fc400078e3cff */
[C---:B------:R-:W-:Y:S02]  /*13d0*/  LOP3.LUT R174, R176.reuse, 0x220, RZ, 0x3c, !PT ;  /* 0x00000220b0ae7812 */ /* 0x040fe400078e3cff */
[C---:B------:R-:W-:Y:S02]  /*13e0*/  LOP3.LUT R173, R176.reuse, 0x420, RZ, 0x3c, !PT ;  /* 0x00000420b0ad7812 */ /* 0x040fe400078e3cff */
[----:B------:R-:W-:Y:S02]  /*13f0*/  LOP3.LUT R172, R176, 0x620, RZ, 0x3c, !PT ;  /* 0x00000620b0ac7812 */ /* 0x000fe400078e3cff */
[C---:B------:R-:W-:Y:S02]  /*1400*/  LOP3.LUT R170, R171.reuse, 0x8, RZ, 0x3c, !PT ;  /* 0x00000008abaa7812 */ /* 0x040fe400078e3cff */
[C---:B------:R-:W-:Y:S02]  /*1410*/  LOP3.LUT R169, R171.reuse, 0x10, RZ, 0x3c, !PT ;  /* 0x00000010aba97812 */ /* 0x040fe400078e3cff */
[----:B------:R-:W-:-:S02]  /*1420*/  LOP3.LUT R168, R171, 0x18, RZ, 0x3c, !PT ;  /* 0x00000018aba87812 */ /* 0x000fc400078e3cff */
[C---:B------:R-:W-:Y:S02]  /*1430*/  LOP3.LUT R147, R171.reuse, 0x20, RZ, 0x3c, !PT ;  /* 0x00000020ab937812 */ /* 0x040fe400078e3cff */
[C---:B------:R-:W-:Y:S02]  /*1440*/  LOP3.LUT R146, R171.reuse, 0x28, RZ, 0x3c, !PT ;  /* 0x00000028ab927812 */ /* 0x040fe400078e3cff */
[C---:B------:R-:W-:Y:S02]  /*1450*/  LOP3.LUT R145, R171.reuse, 0x30, RZ, 0x3c, !PT ;  /* 0x00000030ab917812 */ /* 0x040fe400078e3cff */
[----:B------:R-:W-:Y:S02]  /*1460*/  LOP3.LUT R129, R171, 0x38, RZ, 0x3c, !PT ;  /* 0x00000038ab817812 */ /* 0x000fe400078e3cff */
[----:B------:R-:W-:Y:S02]  /*1470*/  SHF.L.U32 R184, R132, 0x1, RZ ;  /* 0x0000000184b87819 */ /* 0x000fe400000006ff */
[----:B------:R-:W-:-:S02]  /*1480*/  SHF.L.U32 R183, R183, 0x1, RZ ;  /* 0x00000001b7b77819 */ /* 0x000fc400000006ff */
[----:B------:R-:W-:Y:S02]  /*1490*/  SHF.L.U32 R182, R182, 0x1, RZ ;  /* 0x00000001b6b67819 */ /* 0x000fe400000006ff */
[----:B------:R-:W-:Y:S02]  /*14a0*/  SHF.L.U32 R181, R181, 0x1, RZ ;  /* 0x00000001b5b57819 */ /* 0x000fe400000006ff */
[----:B------:R-:W-:Y:S02]  /*14b0*/  SHF.L.U32 R180, R180, 0x1, RZ ;  /* 0x00000001b4b47819 */ /* 0x000fe400000006ff */
[----:B------:R-:W-:Y:S02]  /*14c0*/  SHF.L.U32 R179, R179, 0x1, RZ ;  /* 0x00000001b3b37819 */ /* 0x000fe400000006ff */
[----:B------:R-:W-:Y:S02]  /*14d0*/  SHF.L.U32 R178, R178, 0x1, RZ ;  /* 0x00000001b2b27819 */ /* 0x000fe400000006ff */
[----:B------:R-:W-:Y:S01]  /*14e0*/  SHF.L.U32 R177, R177, 0x1, RZ ;  /* 0x00000001b1b17819 */ /* 0x000fe200000006ff */
[----:B----4-:R-:W-:-:S02]  /*14f0*/  UMOV UR4, 0xffffffff ;  /* 0xffffffff00047882 */ /* 0x010fc40000000000 */
.L_x_1:
[----:B------:R-:W-:-:S04]  /*1500*/  DEPBAR.LE SB0, 0x4 ;  /* 0x000081000000791a */ /* 0x000fc80000000000 */
[----:B------:R-:W-:Y:S01]  /*1510*/  BAR.SYNC.DEFER_BLOCKING 0x0 ;  /* 0x0000000000007b1d */ /* 0x000fe20000010000 */
[----:B------:R-:W-:Y:S01]  /*1520*/  UIADD3 UR4, UR4, 0x1, URZ ;  /* 0x0000000104047890 */ /* 0x000fe2000fffe03f */
[----:B------:R-:W-:Y:S02]  /*1530*/  IADD3 R23, R23, 0x20, RZ ;  /* 0x0000002017177810 */ /* 0x000fe40007ffe0ff */
[----:B------:R-:W-:Y:S01]  /*1540*/  IADD3 R14, R14, 0x1, RZ ;  /* 0x000000010e0e7810 */ /* 0x000fe20007ffe0ff */
[----:B------:R-:W-:Y:S01]  /*1550*/  UISETP.GT.AND UP0, UPT, UR4, 0x2, UPT ;  /* 0x000000020400788c */ /* 0x000fe2000bf04270 */
[----:B------:R-:W-:-:S03]  /*1560*/  ISETP.GE.U32.AND P1, PT, R23, 0xfa0, PT ;  /* 0x00000fa01700780c */ /* 0x000fc60003f26070 */
[----:B------:R-:W-:-:S04]  /*1570*/  USEL UR4, UR4, URZ, !UP0 ;  /* 0x0000003f04047287 */ /* 0x000fc8000c000000 */
[----:B------:R-:W-:-:S06]  /*1580*/  USHF.L.U32 UR5, UR4, 0xc, URZ ;  /* 0x0000000c04057899 */ /* 0x000fcc000800063f */
[----:B------:R-:W-:Y:S02]  /*1590*/  LEA R32, R176, UR5, 0x1 ;  /* 0x00000005b0207c11 */ /* 0x000fe4000f8e08ff */
[----:B------:R-:W-:Y:S02]  /*15a0*/  LEA R64, R175, UR5, 0x1 ;  /* 0x00000005af407c11 */ /* 0x000fe4000f8e08ff */
[----:B------:R-:W-:Y:S01]  /*15b0*/  LEA R148, R174, UR5, 0x1 ;  /* 0x00000005ae947c11 */ /* 0x000fe2000f8e08ff */
[----:B------:R-:W-:Y:S01]  /*15c0*/  LDSM.16.M88.4 R152, [R184] ;  /* 0x00000000b898783b */ /* 0x000fe20000000200 */
[----:B-1----:R-:W-:-:S03]  /*15d0*/  LEA R40, R173, UR5, 0x1 ;  /* 0x00000005ad287c11 */ /* 0x002fc6000f8e08ff */
[----:B------:R-:W1:Y:S04]  /*15e0*/  LDSM.16.M88.4 R44, [R32+0x4000] ;  /* 0x00400000202c783b */ /* 0x000e680000000200 */
[----:B------:R-:W2:Y:S04]  /*15f0*/  LDSM.16.M88.4 R48, [R32+0x4400] ;  /* 0x004400002030783b */ /* 0x000ea80000000200 */
[----:B------:R-:W3:Y:S04]  /*1600*/  LDSM.16.M88.4 R52, [R32+0x4800] ;  /* 0x004800002034783b */ /* 0x000ee80000000200 */
[----:B------:R4:W5:Y:S04]  /*1610*/  LDSM.16.M88.4 R56, [R32+0x4c00] ;  /* 0x004c00002038783b */ /* 0x0009680000000200 */
[----:B------:R-:W3:Y:S04]  /*1620*/  LDSM.16.M88.4 R60, [R183] ;  /* 0x00000000b73c783b */ /* 0x000ee80000000200 */
[----:B------:R-:W-:Y:S01]  /*1630*/  LDSM.16.M88.4 R140, [R182] ;  /* 0x00000000b68c783b */ /* 0x000fe20000000200 */
[----:B----4-:R-:W-:-:S03]  /*1640*/  LEA R32, R172, UR5, 0x1 ;  /* 0x00000005ac207c11 */ /* 0x010fc6000f8e08ff */
[----:B------:R-:W4:Y:S04]  /*1650*/  LDSM.16.M88.4 R64, [R64+0x4000] ;  /* 0x004000004040783b */ /* 0x000f280000000200 */
[----:B------:R-:W4:Y:S04]  /*1660*/  LDSM.16.M88.4 R148, [R148+0x4000] ;  /* 0x004000009494783b */ /* 0x000f280000000200 */
[----:B------:R-:W4:Y:S04]  /*1670*/  LDSM.16.M88.4 R40, [R40+0x4000] ;  /* 0x004000002828783b */ /* 0x000f280000000200 */
[----:B------:R-:W4:Y:S01]  /*1680*/  LDSM.16.M88.4 R32, [R32+0x4000] ;  /* 0x004000002020783b */ /* 0x000f220000000200 */
[C---:B-1----:R-:W-:Y:S03]  /*1690*/  HMMA.16816.F32 R24, R152.reuse, R44, RZ ;  /* 0x0000002c9818723c */ /* 0x042fe600000018ff */
[----:B------:R-:W1:Y:S04]  /*16a0*/  LDSM.16.M88.4 R132, [R181] ;  /* 0x00000000b584783b */ /* 0x000e680000000200 */
[----:B------:R-:W1:Y:S01]  /*16b0*/  LDSM.16.M88.4 R160, [R180] ;  /* 0x00000000b4a0783b */ /* 0x000e620000000200 */
[C---:B--2---:R-:W-:Y:S03]  /*16c0*/  HMMA.16816.F32 R28, R152.reuse, R48, RZ ;  /* 0x00000030981c723c */ /* 0x044fe600000018ff */
[----:B------:R-:W-:Y:S05]  /*16d0*/  LDSM.16.M88.4 R164, [R178] ;  /* 0x00000000b2a4783b */ /* 0x000fea0000000200 */
[C---:B---3--:R-:W-:Y:S08]  /*16e0*/  HMMA.16816.F32 R136, R152.reuse, R52, RZ ;  /* 0x000000349888723c */ /* 0x048ff000000018ff */
[----:B-----5:R-:W-:Y:S08]  /*16f0*/  HMMA.16816.F32 R152, R152, R56, RZ ;  /* 0x000000389898723c */ /* 0x020ff000000018ff */
[C---:B------:R-:W-:Y:S08]  /*1700*/  HMMA.16816.F32 R24, R60.reuse, R46, R24 ;  /* 0x0000002e3c18723c */ /* 0x040ff00000001818 */
[C---:B------:R-:W-:Y:S08]  /*1710*/  HMMA.16816.F32 R28, R60.reuse, R50, R28 ;  /* 0x000000323c1c723c */ /* 0x040ff0000000181c */
[C---:B------:R-:W-:Y:S08]  /*1720*/  HMMA.16816.F32 R136, R60.reuse, R54, R136 ;  /* 0x000000363c88723c */ /* 0x040ff00000001888 */
[----:B------:R-:W-:Y:S08]  /*1730*/  HMMA.16816.F32 R60, R60, R58, R152 ;  /* 0x0000003a3c3c723c */ /* 0x000ff00000001898 */
[C---:B----4-:R-:W-:Y:S08]  /*1740*/  HMMA.16816.F32 R24, R140.reuse, R64, R24 ;  /* 0x000000408c18723c */ /* 0x050ff00000001818 */
[C---:B------:R-:W-:Y:S08]  /*1750*/  HMMA.16816.F32 R28, R140.reuse, R148, R28 ;  /* 0x000000948c1c723c */ /* 0x040ff0000000181c */
[C---:B------:R-:W-:Y:S08]  /*1760*/  HMMA.16816.F32 R136, R140.reuse, R40, R136 ;  /* 0x000000288c88723c */ /* 0x040ff00000001888 */
[----:B------:R-:W-:Y:S01]  /*1770*/  HMMA.16816.F32 R140, R140, R32, R60 ;  /* 0x000000208c8c723c */ /* 0x000fe2000000183c */
[----:B------:R-:W2:Y:S07]  /*1780*/  LDSM.16.M88.4 R60, [R179] ;  /* 0x00000000b33c783b */ /* 0x000eae0000000200 */
[C---:B-1----:R-:W-:Y:S08]  /*1790*/  HMMA.16816.F32 R24, R132.reuse, R66, R24 ;  /* 0x000000428418723c */ /* 0x042ff00000001818 */
[C---:B------:R-:W-:Y:S08]  /*17a0*/  HMMA.16816.F32 R28, R132.reuse, R150, R28 ;  /* 0x00000096841c723c */ /* 0x040ff0000000181c */
[C---:B------:R-:W-:Y:S08]  /*17b0*/  HMMA.16816.F32 R136, R132.reuse, R42, R136 ;  /* 0x0000002a8488723c */ /* 0x040ff00000001888 */
[----:B------:R-:W-:Y:S08]  /*17c0*/  HMMA.16816.F32 R132, R132, R34, R140 ;  /* 0x000000228484723c */ /* 0x000ff0000000188c */
[C---:B------:R-:W-:Y:S07]  /*17d0*/  HMMA.16816.F32 R140, R160.reuse, R44, RZ ;  /* 0x0000002ca08c723c */ /* 0x040fee00000018ff */
[----:B------:R-:W-:Y:S01]  /*17e0*/  FMNMX R45, R24, R25, !PT ;  /* 0x00000019182d7209 */ /* 0x000fe20007800000 */
[----:B------:R-:W-:Y:S03]  /*17f0*/  HMMA.16816.F32 R152, R160, R48, RZ ;  /* 0x00000030a098723c */ /* 0x000fe600000018ff */
[----:B------:R-:W-:-:S04]  /*1800*/  FMNMX R44, R28, R45, !PT ;  /* 0x0000002d1c2c7209 */ /* 0x000fc80007800000 */
[----:B------:R-:W-:Y:S01]  /*1810*/  FMNMX R45, R29, R44, !PT ;  /* 0x0000002c1d2d7209 */ /* 0x000fe20007800000 */
[----:B------:R-:W-:Y:S03]  /*1820*/  HMMA.16816.F32 R156, R160, R52, RZ ;  /* 0x00000034a09c723c */ /* 0x000fe600000018ff */
[----:B------:R-:W-:-:S04]  /*1830*/  FMNMX R44, R136, R45, !PT ;  /* 0x0000002d882c7209 */ /* 0x000fc80007800000 */
[----:B------:R-:W-:Y:S01]  /*1840*/  FMNMX R45, R137, R44, !PT ;  /* 0x0000002c892d7209 */ /* 0x000fe20007800000 */
[----:B------:R-:W-:Y:S01]  /*1850*/  HMMA.16816.F32 R160, R160, R56, RZ ;  /* 0x00000038a0a0723c */ /* 0x000fe200000018ff */
[----:B------:R-:W-:Y:S02]  /*1860*/  LEA R52, R168, UR5, 0x1 ;  /* 0x00000005a8347c11 */ /* 0x000fe4000f8e08ff */
[----:B------:R-:W-:-:S04]  /*1870*/  FMNMX R44, R132, R45, !PT ;  /* 0x0000002d842c7209 */ /* 0x000fc80007800000 */
[----:B------:R-:W-:Y:S01]  /*1880*/  FMNMX R48, R133, R44, !PT ;  /* 0x0000002c85307209 */ /* 0x000fe20007800000 */
[----:B--2---:R-:W-:Y:S01]  /*1890*/  HMMA.16816.F32 R140, R60, R46, R140 ;  /* 0x0000002e3c8c723c */ /* 0x004fe2000000188c */
[----:B------:R-:W-:Y:S01]  /*18a0*/  LDSM.16.M88.4 R44, [R177] ;  /* 0x00000000b12c783b */ /* 0x000fe20000000200 */
[----:B------:R-:W-:-:S03]  /*18b0*/  LEA R56, R169, UR5, 0x1 ;  /* 0x00000005a9387c11 */ /* 0x000fc6000f8e08ff */
[----:B------:R-:W1:Y:S03]  /*18c0*/  SHFL.BFLY PT, R49, R48, 0x2, 0x1f ;  /* 0x0c401f0030317f89 */ /* 0x000e6600000e0000 */
[C---:B------:R-:W-:Y:S08]  /*18d0*/  HMMA.16816.F32 R152, R60.reuse, R50, R152 ;  /* 0x000000323c98723c */ /* 0x040ff00000001898 */
[C---:B------:R-:W-:Y:S01]  /*18e0*/  HMMA.16816.F32 R156, R60.reuse, R54, R156 ;  /* 0x000000363c9c723c */ /* 0x040fe2000000189c */
[----:B------:R-:W-:Y:S07]  /*18f0*/  LDSM.16.MT88.4 R52, [R52+0x7000] ;  /* 0x007000003434783b */ /* 0x000fee0000004200 */
[----:B------:R-:W-:Y:S01]  /*1900*/  HMMA.16816.F32 R160, R60, R58, R160 ;  /* 0x0000003a3ca0723c */ /* 0x000fe200000018a0 */
[----:B------:R-:W-:Y:S01]  /*1910*/  LDSM.16.MT88.4 R56, [R56+0x7000] ;  /* 0x007000003838783b */ /* 0x000fe20000004200 */
[----:B-1----:R-:W-:-:S05]  /*1920*/  FMNMX R49, R48, R49, !PT ;  /* 0x0000003130317209 */ /* 0x002fca0007800000 */
[----:B------:R-:W-:Y:S01]  /*1930*/  LEA R60, R145, UR5, 0x1 ;  /* 0x00000005913c7c11 */ /* 0x000fe2000f8e08ff */
[C---:B------:R-:W-:Y:S01]  /*1940*/  HMMA.16816.F32 R140, R164.reuse, R64, R140 ;  /* 0x00000040a48c723c */ /* 0x040fe2000000188c */
[----:B------:R-:W1:Y:S07]  /*1950*/  SHFL.BFLY PT, R50, R49, 0x1, 0x1f ;  /* 0x0c201f0031327f89 */ /* 0x000e6e00000e0000 */
[C---:B------:R-:W-:Y:S08]  /*1960*/  HMMA.16816.F32 R152, R164.reuse, R148, R152 ;  /* 0x00000094a498723c */ /* 0x040ff00000001898 */
[C---:B------:R-:W-:Y:S07]  /*1970*/  HMMA.16816.F32 R156, R164.reuse, R40, R156 ;  /* 0x00000028a49c723c */ /* 0x040fee000000189c */
[----:B------:R-:W-:Y:S01]  /*1980*/  FMNMX R41, R26, R27, !PT ;  /* 0x0000001b1a297209 */ /* 0x000fe20007800000 */
[----:B------:R-:W-:Y:S07]  /*1990*/  HMMA.16816.F32 R160, R164, R32, R160 ;  /* 0x00000020a4a0723c */ /* 0x000fee00000018a0 */
[----:B------:R-:W-:Y:S01]  /*19a0*/  FMNMX R32, R30, R41, !PT ;  /* 0x000000291e207209 */ /* 0x000fe20007800000 */
[----:B------:R-:W-:Y:S01]  /*19b0*/  HMMA.16816.F32 R64, R44, R66, R140 ;  /* 0x000000422c40723c */ /* 0x000fe2000000188c */
[----:B-1----:R-:W-:-:S02]  /*19c0*/  FMNMX R41, R49, R50, !PT ;  /* 0x0000003231297209 */ /* 0x002fc40007800000 */
[----:B------:R-:W-:-:S04]  /*19d0*/  FMNMX R33, R31, R32, !PT ;  /* 0x000000201f217209 */ /* 0x000fc80007800000 */
[----:B------:R-:W-:Y:S01]  /*19e0*/  FMNMX R32, R138, R33, !PT ;  /* 0x000000218a207209 */ /* 0x000fe20007800000 */
[----:B------:R-:W-:Y:S03]  /*19f0*/  HMMA.16816.F32 R148, R44, R150, R152 ;  /* 0x000000962c94723c */ /* 0x000fe60000001898 */
[----:B------:R-:W-:-:S04]  /*1a00*/  FMNMX R33, R139, R32, !PT ;  /* 0x000000208b217209 */ /* 0x000fc80007800000 */
[----:B------:R-:W-:Y:S01]  /*1a10*/  FMUL R153, R188, R41 ;  /* 0x00000029bc997220 */ /* 0x000fe20000400000 */
[----:B------:R-:W-:Y:S01]  /*1a20*/  FMNMX R32, R134, R33, !PT ;  /* 0x0000002186207209 */ /* 0x000fe20007800000 */
[----:B------:R-:W-:Y:S03]  /*1a30*/  HMMA.16816.F32 R40, R44, R42, R156 ;  /* 0x0000002a2c28723c */ /* 0x000fe6000000189c */
[----:B------:R-:W-:Y:S02]  /*1a40*/  FMNMX R48, R135, R32, !PT ;  /* 0x0000002087307209 */ /* 0x000fe40007800000 */
[----:B------:R-:W-:-:S03]  /*1a50*/  FMNMX R153, R153, R196, !PT ;  /* 0x000000c499997209 */ /* 0x000fc60007800000 */
[----:B------:R-:W-:Y:S01]  /*1a60*/  HMMA.16816.F32 R32, R44, R34, R160 ;  /* 0x000000222c20723c */ /* 0x000fe200000018a0 */
[----:B------:R-:W1:Y:S01]  /*1a70*/  SHFL.BFLY PT, R49, R48, 0x2, 0x1f ;  /* 0x0c401f0030317f89 */ /* 0x000e6200000e0000 */
[C-C-:B------:R-:W-:Y:S02]  /*1a80*/  FFMA R152, R188.reuse, R24, -R153.reuse ;  /* 0x00000018bc987223 */ /* 0x140fe40000000899 */
[C-C-:B------:R-:W-:Y:S02]  /*1a90*/  FFMA R155, R188.reuse, R25, -R153.reuse ;  /* 0x00000019bc9b7223 */ /* 0x140fe40000000899 */
[--C-:B------:R-:W-:Y:S01]  /*1aa0*/  FFMA R154, R188, R28, -R153.reuse ;  /* 0x0000001cbc9a7223 */ /* 0x100fe20000000899 */
[----:B------:R-:W-:Y:S01]  /*1ab0*/  FMNMX R45, R64, R65, !PT ;  /* 0x00000041402d7209 */ /* 0x000fe20007800000 */
[C-C-:B------:R-:W-:Y:S01]  /*1ac0*/  FFMA R157, R188.reuse, R29, -R153.reuse ;  /* 0x0000001dbc9d7223 */ /* 0x140fe20000000899 */
[----:B------:R-:W-:Y:S01]  /*1ad0*/  MUFU.EX2 R152, R152 ;  /* 0x0000009800987308 */ /* 0x000fe20000000800 */
[--C-:B------:R-:W-:Y:S01]  /*1ae0*/  FFMA R161, R188, R133, -R153.reuse ;  /* 0x00000085bca17223 */ /* 0x100fe20000000899 */
[----:B------:R-:W-:Y:S01]  /*1af0*/  FMNMX R24, R148, R45, !PT ;  /* 0x0000002d94187209 */ /* 0x000fe20007800000 */
[----:B------:R-:W-:Y:S01]  /*1b00*/  FADD R158, -R153, R196 ;  /* 0x000000c4999e7221 */ /* 0x000fe20000000100 */
[----:B------:R-:W-:Y:S01]  /*1b10*/  MOV R196, R153 ;  /* 0x0000009900c47202 */ /* 0x000fe20000000f00 */
[C-C-:B------:R-:W-:Y:S01]  /*1b20*/  FFMA R156, R188.reuse, R136, -R153.reuse ;  /* 0x00000088bc9c7223 */ /* 0x140fe20000000899 */
[----:B------:R-:W-:Y:S01]  /*1b30*/  FMNMX R25, R149, R24, !PT ;  /* 0x0000001895197209 */ /* 0x000fe20007800000 */
[C-C-:B------:R-:W-:Y:S01]  /*1b40*/  FFMA R159, R188.reuse, R137, -R153.reuse ;  /* 0x00000089bc9f7223 */ /* 0x140fe20000000899 */
[----:B------:R-:W2:Y:S01]  /*1b50*/  MUFU.EX2 R155, R155 ;  /* 0x0000009b009b7308 */ /* 0x000ea20000000800 */
[----:B------:R-:W-:Y:S01]  /*1b60*/  FFMA R132, R188, R132, -R153 ;  /* 0x00000084bc847223 */ /* 0x000fe20000000899 */
[----:B------:R-:W-:-:S02]  /*1b70*/  FMNMX R24, R40, R25, !PT ;  /* 0x0000001928187209 */ /* 0x000fc40007800000 */
[----:B------:R-:W-:Y:S02]  /*1b80*/  FMNMX R25, R66, R67, !PT ;  /* 0x0000004342197209 */ /* 0x000fe40007800000 */
[----:B------:R-:W-:Y:S02]  /*1b90*/  FMNMX R45, R41, R24, !PT ;  /* 0x00000018292d7209 */ /* 0x000fe40007800000 */
[----:B------:R-:W-:Y:S01]  /*1ba0*/  FMNMX R24, R150, R25, !PT ;  /* 0x0000001996187209 */ /* 0x000fe20007800000 */
[----:B------:R-:W-:Y:S01]  /*1bb0*/  MUFU.EX2 R154, R154 ;  /* 0x0000009a009a7308 */ /* 0x000fe20000000800 */
[----:B------:R-:W-:Y:S02]  /*1bc0*/  FMNMX R28, R32, R45, !PT ;  /* 0x0000002d201c7209 */ /* 0x000fe40007800000 */
[----:B------:R-:W-:Y:S02]  /*1bd0*/  FMNMX R25, R151, R24, !PT ;  /* 0x0000001897197209 */ /* 0x000fe40007800000 */
[----:B------:R-:W-:-:S02]  /*1be0*/  FMNMX R28, R33, R28, !PT ;  /* 0x0000001c211c7209 */ /* 0x000fc40007800000 */
[----:B------:R-:W-:Y:S01]  /*1bf0*/  FMNMX R24, R42, R25, !PT ;  /* 0x000000192a187209 */ /* 0x000fe20007800000 */
[----:B------:R-:W3:Y:S01]  /*1c00*/  MUFU.EX2 R157, R157 ;  /* 0x0000009d009d7308 */ /* 0x000ee20000000800 */
[----:B-1----:R-:W-:Y:S01]  /*1c10*/  FMNMX R49, R48, R49, !PT ;  /* 0x0000003130317209 */ /* 0x002fe20007800000 */
[----:B------:R-:W1:Y:S01]  /*1c20*/  SHFL.BFLY PT, R29, R28, 0x2, 0x1f ;  /* 0x0c401f001c1d7f89 */ /* 0x000e6200000e0000 */
[----:B------:R-:W-:Y:S02]  /*1c30*/  FMNMX R25, R43, R24, !PT ;  /* 0x000000182b197209 */ /* 0x000fe40007800000 */
[----:B------:R-:W-:Y:S01]  /*1c40*/  LEA R48, R147, UR5, 0x1 ;  /* 0x0000000593307c11 */ /* 0x000fe2000f8e08ff */
[----:B------:R-:W4:Y:S01]  /*1c50*/  SHFL.BFLY PT, R44, R49, 0x1, 0x1f ;  /* 0x0c201f00312c7f89 */ /* 0x000f2200000e0000 */
[----:B------:R-:W-:Y:S01]  /*1c60*/  FMNMX R24, R34, R25, !PT ;  /* 0x0000001922187209 */ /* 0x000fe20007800000 */
[----:B------:R-:W5:Y:S01]  /*1c70*/  MUFU.EX2 R158, R158 ;  /* 0x0000009e009e7308 */ /* 0x000f620000000800 */
[----:B--2---:R-:W-:Y:S01]  /*1c80*/  F2FP.PACK_AB R140, R155, R152 ;  /* 0x000000989b8c723e */ /* 0x004fe200000000ff */
[----:B------:R-:W-:Y:S01]  /*1c90*/  FADD R155, R152, R155 ;  /* 0x0000009b989b7221 */ /* 0x000fe20000000000 */
[----:B------:R-:W-:-:S05]  /*1ca0*/  FMNMX R24, R35, R24, !PT ;  /* 0x0000001823187209 */ /* 0x000fca0007800000 */
[----:B------:R-:W2:Y:S01]  /*1cb0*/  SHFL.BFLY PT, R25, R24, 0x2, 0x1f ;  /* 0x0c401f0018197f89 */ /* 0x000ea200000e0000 */
[----:B---3--:R-:W-:Y:S01]  /*1cc0*/  F2FP.PACK_AB R142, R157, R154 ;  /* 0x0000009a9d8e723e */ /* 0x008fe200000000ff */
[----:B------:R-:W-:Y:S01]  /*1cd0*/  MUFU.EX2 R156, R156 ;  /* 0x0000009c009c7308 */ /* 0x000fe20000000800 */
[----:B------:R-:W-:-:S04]  /*1ce0*/  FADD R154, R154, R155 ;  /* 0x0000009b9a9a7221 */ /* 0x000fc80000000000 */
[----:B------:R-:W-:Y:S02]  /*1cf0*/  FADD R157, R157, R154 ;  /* 0x0000009a9d9d7221 */ /* 0x000fe40000000000 */
[----:B-----5:R-:W-:Y:S01]  /*1d00*/  FMUL R124, R158, R124 ;  /* 0x0000007c9e7c7220 */ /* 0x020fe20000400000 */
[----:B-1----:R-:W-:Y:S01]  /*1d10*/  FMNMX R29, R28, R29, !PT ;  /* 0x0000001d1c1d7209 */ /* 0x002fe20007800000 */
[C---:B------:R-:W-:Y:S01]  /*1d20*/  FMUL R125, R158.reuse, R125 ;  /* 0x0000007d9e7d7220 */ /* 0x040fe20000400000 */
[----:B------:R-:W-:Y:S01]  /*1d30*/  MUFU.EX2 R159, R159 ;  /* 0x0000009f009f7308 */ /* 0x000fe20000000800 */
[----:B------:R-:W-:Y:S01]  /*1d40*/  FMUL R120, R158, R120 ;  /* 0x000000789e787220 */ /* 0x000fe20000400000 */
[----:B----4-:R-:W-:Y:S01]  /*1d50*/  FMNMX R49, R49, R44, !PT ;  /* 0x0000002c31317209 */ /* 0x010fe20007800000 */
[----:B------:R-:W1:Y:S01]  /*1d60*/  SHFL.BFLY PT, R28, R29, 0x1, 0x1f ;  /* 0x0c201f001d1c7f89 */ /* 0x000e6200000e0000 */
[----:B------:R-:W-:Y:S01]  /*1d70*/  LEA R44, R146, UR5, 0x1 ;  /* 0x00000005922c7c11 */ /* 0x000fe2000f8e08ff */
[----:B------:R-:W-:-:S02]  /*1d80*/  FMUL R121, R158, R121 ;  /* 0x000000799e797220 */ /* 0x000fc40000400000 */
[----:B------:R-:W-:Y:S01]  /*1d90*/  FMUL R49, R188, R49 ;  /* 0x00000031bc317220 */ /* 0x000fe20000400000 */
[----:B------:R-:W-:Y:S01]  /*1da0*/  MUFU.EX2 R132, R132 ;  /* 0x0000008400847308 */ /* 0x000fe20000000800 */
[C---:B------:R-:W-:Y:S01]  /*1db0*/  FMUL R104, R158.reuse, R104 ;  /* 0x000000689e687220 */ /* 0x040fe20000400000 */
[----:B------:R-:W-:Y:S01]  /*1dc0*/  LDSM.16.MT88.4 R44, [R44+0x7000] ;  /* 0x007000002c2c783b */ /* 0x000fe20000004200 */
[----:B------:R-:W-:Y:S01]  /*1dd0*/  FMUL R105, R158, R105 ;  /* 0x000000699e697220 */ /* 0x000fe20000400000 */
[----:B--2---:R-:W-:Y:S01]  /*1de0*/  FMNMX R25, R24, R25, !PT ;  /* 0x0000001918197209 */ /* 0x004fe20007800000 */
[C---:B------:R-:W-:Y:S01]  /*1df0*/  FMUL R108, R158.reuse, R108 ;  /* 0x0000006c9e6c7220 */ /* 0x040fe20000400000 */
[----:B------:R-:W-:Y:S01]  /*1e00*/  FMNMX R133, R49, R194, !PT ;  /* 0x000000c231857209 */ /* 0x000fe20007800000 */
[C---:B------:R-:W-:Y:S01]  /*1e10*/  FMUL R109, R158.reuse, R109 ;  /* 0x0000006d9e6d7220 */ /* 0x040fe20000400000 */
[----:B------:R-:W-:Y:S01]  /*1e20*/  LDSM.16.MT88.4 R48, [R48+0x7000] ;  /* 0x007000003030783b */ /* 0x000fe20000004200 */
[----:B------:R-:W-:Y:S01]  /*1e30*/  FMUL R116, R158, R116 ;  /* 0x000000749e747220 */ /* 0x000fe20000400000 */
[----:B------:R-:W-:Y:S01]  /*1e40*/  MUFU.EX2 R161, R161 ;  /* 0x000000a100a17308 */ /* 0x000fe20000000800 */
[C-C-:B------:R-:W-:Y:S01]  /*1e50*/  FFMA R160, R188.reuse, R26, -R133.reuse ;  /* 0x0000001abca07223 */ /* 0x140fe20000000885 */
[----:B------:R-:W2:Y:S01]  /*1e60*/  SHFL.BFLY PT, R24, R25, 0x1, 0x1f ;  /* 0x0c201f0019187f89 */ /* 0x000ea200000e0000 */
[----:B------:R-:W-:-:S02]  /*1e70*/  FFMA R163, R188, R27, -R133 ;  /* 0x0000001bbca37223 */ /* 0x000fc40000000885 */
[C-C-:B------:R-:W-:Y:S02]  /*1e80*/  FFMA R162, R188.reuse, R30, -R133.reuse ;  /* 0x0000001ebca27223 */ /* 0x140fe40000000885 */
[C-C-:B------:R-:W-:Y:S01]  /*1e90*/  FFMA R165, R188.reuse, R31, -R133.reuse ;  /* 0x0000001fbca57223 */ /* 0x140fe20000000885 */
[----:B------:R-:W-:Y:S01]  /*1ea0*/  MUFU.EX2 R160, R160 ;  /* 0x000000a000a07308 */ /* 0x000fe20000000800 */
[----:B-1----:R-:W-:Y:S01]  /*1eb0*/  FMNMX R29, R29, R28, !PT ;  /* 0x0000001c1d1d7209 */ /* 0x002fe20007800000 */
[----:B------:R-:W-:Y:S01]  /*1ec0*/  FADD R195, -R133, R194 ;  /* 0x000000c285c37221 */ /* 0x000fe20000000100 */
[----:B------:R-:W-:Y:S01]  /*1ed0*/  LEA R28, R171, UR5, 0x1 ;  /* 0x00000005ab1c7c11 */ /* 0x000fe2000f8e08ff */
[C---:B------:R-:W-:Y:S02]  /*1ee0*/  FFMA R164, R188.reuse, R138, -R133 ;  /* 0x0000008abca47223 */ /* 0x040fe40000000885 */
[----:B------:R-:W-:Y:S02]  /*1ef0*/  FMUL R26, R188, R29 ;  /* 0x0000001dbc1a7220 */ /* 0x000fe40000400000 */
[----:B------:R-:W1:Y:S01]  /*1f00*/  MUFU.EX2 R163, R163 ;  /* 0x000000a300a37308 */ /* 0x000e620000000800 */
[----:B------:R-:W3:Y:S01]  /*1f10*/  LDSM.16.MT88.4 R28, [R28+0x7000] ;  /* 0x007000001c1c783b */ /* 0x000ee20000004200 */
[----:B------:R-:W-:Y:S01]  /*1f20*/  FMUL R117, R158, R117 ;  /* 0x000000759e757220 */ /* 0x000fe20000400000 */
[----:B------:R-:W-:Y:S01]  /*1f30*/  FMNMX R167, R26, R193, !PT ;  /* 0x000000c11aa77209 */ /* 0x000fe20007800000 */
[----:B------:R-:W-:Y:S01]  /*1f40*/  FMUL R112, R158, R112 ;  /* 0x000000709e707220 */ /* 0x000fe20000400000 */
[----:B------:R-:W-:Y:S01]  /*1f50*/  LEA R26, R170, UR5, 0x1 ;  /* 0x00000005aa1a7c11 */ /* 0x000fe2000f8e08ff */
[----:B------:R-:W-:-:S02]  /*1f60*/  FMUL R113, R158, R113 ;  /* 0x000000719e717220 */ /* 0x000fc40000400000 */
[C-C-:B------:R-:W-:Y:S01]  /*1f70*/  FFMA R166, R188.reuse, R64, -R167.reuse ;  /* 0x00000040bca67223 */ /* 0x140fe200000008a7 */
[----:B------:R-:W-:Y:S01]  /*1f80*/  MUFU.EX2 R162, R162 ;  /* 0x000000a200a27308 */ /* 0x000fe20000000800 */
[----:B--2---:R-:W-:Y:S01]  /*1f90*/  FMNMX R61, R25, R24, !PT ;  /* 0x00000018193d7209 */ /* 0x004fe20007800000 */
[C-C-:B------:R-:W-:Y:S01]  /*1fa0*/  FFMA R197, R188.reuse, R65, -R167.reuse ;  /* 0x00000041bcc57223 */ /* 0x140fe200000008a7 */
[----:B------:R-:W2:Y:S01]  /*1fb0*/  LDSM.16.MT88.4 R24, [R26+0x7000] ;  /* 0x007000001a18783b */ /* 0x000ea20000004200 */
[C---:B------:R-:W-:Y:S01]  /*1fc0*/  FFMA R64, R188.reuse, R149, -R167 ;  /* 0x00000095bc407223 */ /* 0x040fe200000008a7 */
[----:B------:R-:W-:Y:S01]  /*1fd0*/  LEA R65, R129, UR5, 0x1 ;  /* 0x0000000581417c11 */ /* 0x000fe2000f8e08ff */
[C---:B------:R-:W-:Y:S01]  /*1fe0*/  FMUL R61, R188.reuse, R61 ;  /* 0x0000003dbc3d7220 */ /* 0x040fe20000400000 */
[----:B-1----:R-:W-:Y:S01]  /*1ff0*/  F2FP.PACK_AB R141, R163, R160 ;  /* 0x000000a0a38d723e */ /* 0x002fe200000000ff */
[----:B------:R-:W-:Y:S01]  /*2000*/  FADD R199, -R167, R193 ;  /* 0x000000c1a7c77221 */ /* 0x000fe20000000100 */
[----:B------:R-:W1:Y:S01]  /*2010*/  MUFU.EX2 R165, R165 ;  /* 0x000000a500a57308 */ /* 0x000e620000000800 */
[C-C-:B------:R-:W-:Y:S01]  /*2020*/  FFMA R148, R188.reuse, R148, -R167.reuse ;  /* 0x00000094bc947223 */ /* 0x140fe200000008a7 */
[----:B------:R-:W-:Y:S01]  /*2030*/  FMNMX R149, R61, R192, !PT ;  /* 0x000000c03d957209 */ /* 0x000fe20007800000 */
[----:B------:R-:W-:Y:S01]  /*2040*/  FFMA R32, R188, R32, -R167 ;  /* 0x00000020bc207223 */ /* 0x000fe200000008a7 */
[----:B------:R-:W4:Y:S01]  /*2050*/  LDSM.16.MT88.4 R60, [R60+0x7000] ;  /* 0x007000003c3c783b */ /* 0x000f220000004200 */
[----:B------:R-:W-:-:S02]  /*2060*/  FMUL R100, R158, R100 ;  /* 0x000000649e647220 */ /* 0x000fc40000400000 */
[C-C-:B------:R-:W-:Y:S01]  /*2070*/  FFMA R194, R188.reuse, R66, -R149.reuse ;  /* 0x00000042bcc27223 */ /* 0x140fe20000000895 */
[----:B------:R5:W-:Y:S01]  /*2080*/  MUFU.EX2 R193, R64 ;  /* 0x0000004000c17308 */ /* 0x000be20000000800 */
[C-C-:B------:R-:W-:Y:S02]  /*2090*/  FFMA R201, R188.reuse, R67, -R149.reuse ;  /* 0x00000043bcc97223 */ /* 0x140fe40000000895 */
[C-C-:B------:R-:W-:Y:S02]  /*20a0*/  FFMA R150, R188.reuse, R150, -R149.reuse ;  /* 0x00000096bc967223 */ /* 0x140fe40000000895 */
[C---:B------:R-:W-:Y:S02]  /*20b0*/  FFMA R151, R188.reuse, R151, -R149 ;  /* 0x00000097bc977223 */ /* 0x040fe40000000895 */
[----:B------:R-:W-:Y:S01]  /*20c0*/  FADD R203, -R149, R192 ;  /* 0x000000c095cb7221 */ /* 0x000fe20000000100 */
[----:B------:R-:W3:Y:S01]  /*20d0*/  MUFU.EX2 R195, R195 ;  /* 0x000000c300c37308 */ /* 0x000ee20000000800 */
[----:B-----5:R-:W5:Y:S01]  /*20e0*/  LDSM.16.MT88.4 R64, [R65+0x7000] ;  /* 0x007000004140783b */ /* 0x020f620000004200 */
[----:B------:R-:W-:Y:S01]  /*20f0*/  FFMA R192, R188, R139, -R133 ;  /* 0x0000008bbcc07223 */ /* 0x000fe20000000885 */
[----:B-1----:R-:W-:Y:S01]  /*2100*/  F2FP.PACK_AB R143, R165, R162 ;  /* 0x000000a2a58f723e */ /* 0x002fe200000000ff */
[----:B------:R-:W-:-:S02]  /*2110*/  FMUL R101, R158, R101 ;  /* 0x000000659e657220 */ /* 0x000fc40000400000 */
[C---:B------:R-:W-:Y:S02]  /*2120*/  FMUL R96, R158.reuse, R96 ;  /* 0x000000609e607220 */ /* 0x040fe40000400000 */
[----:B------:R-:W-:Y:S01]  /*2130*/  MUFU.EX2 R166, R166 ;  /* 0x000000a600a67308 */ /* 0x000fe20000000800 */
[----:B------:R-:W-:Y:S02]  /*2140*/  FMUL R97, R158, R97 ;  /* 0x000000619e617220 */ /* 0x000fe40000400000 */
[C---:B------:R-:W-:Y:S02]  /*2150*/  FFMA R33, R188.reuse, R33, -R167 ;  /* 0x00000021bc217223 */ /* 0x040fe400000008a7 */
[C-C-:B------:R-:W-:Y:S02]  /*2160*/  FFMA R134, R188.reuse, R134, -R133.reuse ;  /* 0x00000086bc867223 */ /* 0x140fe40000000885 */
[----:B------:R-:W-:Y:S01]  /*2170*/  FFMA R135, R188, R135, -R133 ;  /* 0x00000087bc877223 */ /* 0x000fe20000000885 */
[----:B------:R-:W1:Y:S01]  /*2180*/  MUFU.EX2 R197, R197 ;  /* 0x000000c500c57308 */ /* 0x000e620000000800 */
[----:B---3--:R-:W-:-:S02]  /*2190*/  FMUL R126, R195, R126 ;  /* 0x0000007ec37e7220 */ /* 0x008fc40000400000 */
[C---:B------:R-:W-:Y:S02]  /*21a0*/  FMUL R127, R195.reuse, R127 ;  /* 0x0000007fc37f7220 */ /* 0x040fe40000400000 */
[C---:B------:R-:W-:Y:S02]  /*21b0*/  FMUL R122, R195.reuse, R122 ;  /* 0x0000007ac37a7220 */ /* 0x040fe40000400000 */
[C---:B------:R-:W-:Y:S01]  /*21c0*/  FMUL R123, R195.reuse, R123 ;  /* 0x0000007bc37b7220 */ /* 0x040fe20000400000 */
[----:B------:R-:W3:Y:S01]  /*21d0*/  MUFU.EX2 R148, R148 ;  /* 0x0000009400947308 */ /* 0x000ee20000000800 */
[C---:B------:R-:W-:Y:S01]  /*21e0*/  FMUL R106, R195.reuse, R106 ;  /* 0x0000006ac36a7220 */ /* 0x040fe20000400000 */
[----:B------:R-:W-:Y:S01]  /*21f0*/  HMMA.16816.F32 R124, R140, R28, R124 ;  /* 0x0000001c8c7c723c */ /* 0x000fe2000000187c */
[C---:B------:R-:W-:Y:S02]  /*2200*/  FMUL R107, R195.reuse, R107 ;  /* 0x0000006bc36b7220 */ /* 0x040fe40000400000 */
[----:B------:R-:W-:-:S02]  /*2210*/  FMUL R110, R195, R110 ;  /* 0x0000006ec36e7220 */ /* 0x000fc40000400000 */
[----:B------:R-:W-:Y:S01]  /*2220*/  FMUL R111, R195, R111 ;  /* 0x0000006fc36f7220 */ /* 0x000fe20000400000 */
[----:B------:R-:W4:Y:S01]  /*2230*/  MUFU.EX2 R199, R199 ;  /* 0x000000c700c77308 */ /* 0x000f220000000800 */
[----:B-1----:R-:W-:Y:S01]  /*2240*/  F2FP.PACK_AB R136, R197, R166 ;  /* 0x000000a6c588723e */ /* 0x002fe200000000ff */
[C---:B------:R-:W-:Y:S01]  /*2250*/  FMUL R118, R195.reuse, R118 ;  /* 0x00000076c3767220 */ /* 0x040fe20000400000 */
[C---:B--2---:R-:W-:Y:S01]  /*2260*/  HMMA.16816.F32 R120, R140.reuse, R24, R120 ;  /* 0x000000188c78723c */ /* 0x044fe20000001878 */
[C---:B------:R-:W-:Y:S02]  /*2270*/  FMUL R119, R195.reuse, R119 ;  /* 0x00000077c3777220 */ /* 0x040fe40000400000 */
[----:B------:R-:W-:Y:S02]  /*2280*/  FMUL R114, R195, R114 ;  /* 0x00000072c3727220 */ /* 0x000fe40000400000 */
[----:B------:R-:W-:Y:S01]  /*2290*/  MUFU.EX2 R194, R194 ;  /* 0x000000c200c27308 */ /* 0x000fe20000000800 */
[----:B---3--:R-:W-:Y:S01]  /*22a0*/  F2FP.PACK_AB R138, R193, R148 ;  /* 0x00000094c18a723e */ /* 0x008fe200000000ff */
[C---:B------:R-:W-:Y:S01]  /*22b0*/  FMUL R115, R195.reuse, R115 ;  /* 0x00000073c3737220 */ /* 0x040fe20000400000 */
[----:B------:R-:W-:Y:S01]  /*22c0*/  HMMA.16816.F32 R104, R140, R44, R104 ;  /* 0x0000002c8c68723c */ /* 0x000fe20000001868 */
[----:B------:R-:W-:-:S02]  /*22d0*/  FMUL R102, R195, R102 ;  /* 0x00000066c3667220 */ /* 0x000fc40000400000 */
[----:B------:R-:W-:Y:S02]  /*22e0*/  FMUL R103, R195, R103 ;  /* 0x00000067c3677220 */ /* 0x000fe40000400000 */
[----:B------:R-:W1:Y:S01]  /*22f0*/  MUFU.EX2 R201, R201 ;  /* 0x000000c900c97308 */ /* 0x000e620000000800 */
[C---:B----4-:R-:W-:Y:S02]  /*2300*/  FMUL R92, R199.reuse, R92 ;  /* 0x0000005cc75c7220 */ /* 0x050fe40000400000 */
[C---:B------:R-:W-:Y:S01]  /*2310*/  FMUL R93, R199.reuse, R93 ;  /* 0x0000005dc75d7220 */ /* 0x040fe20000400000 */
[----:B------:R-:W-:Y:S01]  /*2320*/  HMMA.16816.F32 R108, R140, R48, R108 ;  /* 0x000000308c6c723c */ /* 0x000fe2000000186c */
[C---:B------:R-:W-:Y:S02]  /*2330*/  FMUL R88, R199.reuse, R88 ;  /* 0x00000058c7587220 */ /* 0x040fe40000400000 */
[C---:B------:R-:W-:Y:S01]  /*2340*/  FMUL R89, R199.reuse, R89 ;  /* 0x00000059c7597220 */ /* 0x040fe20000400000 */
[----:B------:R-:W-:Y:S01]  /*2350*/  MUFU.EX2 R150, R150 ;  /* 0x0000009600967308 */ /* 0x000fe20000000800 */
[----:B------:R-:W-:-:S02]  /*2360*/  FMUL R72, R199, R72 ;  /* 0x00000048c7487220 */ /* 0x000fc40000400000 */
[C---:B------:R-:W-:Y:S01]  /*2370*/  FMUL R73, R199.reuse, R73 ;  /* 0x00000049c7497220 */ /* 0x040fe20000400000 */
[C---:B------:R-:W-:Y:S01]  /*2380*/  HMMA.16816.F32 R116, R140.reuse, R56, R116 ;  /* 0x000000388c74723c */ /* 0x040fe20000001874 */
[C---:B------:R-:W-:Y:S02]  /*2390*/  FMUL R76, R199.reuse, R76 ;  /* 0x0000004cc74c7220 */ /* 0x040fe40000400000 */
[----:B------:R-:W-:Y:S01]  /*23a0*/  FMUL R77, R199, R77 ;  /* 0x0000004dc74d7220 */ /* 0x000fe20000400000 */
[----:B------:R-:W2:Y:S01]  /*23b0*/  MUFU.EX2 R151, R151 ;  /* 0x0000009700977308 */ /* 0x000ea20000000800 */
[----:B-1----:R-:W-:Y:S01]  /*23c0*/  F2FP.PACK_AB R137, R201, R194 ;  /* 0x000000c2c989723e */ /* 0x002fe200000000ff */
[C---:B------:R-:W-:Y:S02]  /*23d0*/  FMUL R98, R195.reuse, R98 ;  /* 0x00000062c3627220 */ /* 0x040fe40000400000 */
[----:B------:R-:W-:Y:S01]  /*23e0*/  FMUL R99, R195, R99 ;  /* 0x00000063c3637220 */ /* 0x000fe20000400000 */
[----:B------:R-:W-:Y:S01]  /*23f0*/  HMMA.16816.F32 R112, R140, R52, R112 ;  /* 0x000000348c70723c */ /* 0x000fe20000001870 */
[----:B------:R-:W-:-:S02]  /*2400*/  FMUL R80, R199, R80 ;  /* 0x00000050c7507220 */ /* 0x000fc40000400000 */
[----:B------:R-:W1:Y:S01]  /*2410*/  MUFU.EX2 R203, R203 ;  /* 0x000000cb00cb7308 */ /* 0x000e620000000800 */
[----:B------:R-:W-:Y:S02]  /*2420*/  FMUL R81, R199, R81 ;  /* 0x00000051c7517220 */ /* 0x000fe40000400000 */
[----:B------:R-:W-:Y:S02]  /*2430*/  FADD R197, R166, R197 ;  /* 0x000000c5a6c57221 */ /* 0x000fe40000000000 */
[----:B------:R-:W-:Y:S01]  /*2440*/  HMMA.16816.F32 R100, R140, R60, R100 ;  /* 0x0000003c8c64723c */ /* 0x000fe20000001864 */
[----:B------:R-:W-:Y:S01]  /*2450*/  FFMA R34, R188, R34, -R149 ;  /* 0x00000022bc227223 */ /* 0x000fe20000000895 */
[----:B--2---:R-:W-:Y:S01]  /*2460*/  F2FP.PACK_AB R139, R151, R150 ;  /* 0x00000096978b723e */ /* 0x004fe200000000ff */
[----:B------:R-:W-:Y:S01]  /*2470*/  MUFU.EX2 R164, R164 ;  /* 0x000000a400a47308 */ /* 0x000fe20000000800 */
[----:B------:R-:W-:Y:S01]  /*2480*/  FADD R201, R194, R201 ;  /* 0x000000c9c2c97221 */ /* 0x000fe20000000000 */
[----:B------:R-:W-:Y:S01]  /*2490*/  MOV R194, R133 ;  /* 0x0000008500c27202 */ /* 0x000fe20000000f00 */
[----:B------:R-:W-:-:S02]  /*24a0*/  FADD R163, R160, R163 ;  /* 0x000000a3a0a37221 */ /* 0x000fc40000000000 */
[----:B-----5:R-:W-:Y:S01]  /*24b0*/  HMMA.16816.F32 R96, R140, R64, R96 ;  /* 0x000000408c60723c */ /* 0x020fe20000001860 */
[----:B------:R-:W-:Y:S02]  /*24c0*/  FADD R148, R148, R197 ;  /* 0x000000c594947221 */ /* 0x000fe40000000000 */
[C---:B-1----:R-:W-:Y:S01]  /*24d0*/  FMUL R94, R203.reuse, R94 ;  /* 0x0000005ecb5e7220 */ /* 0x042fe20000400000 */
[----:B------:R1:W2:Y:S01]  /*24e0*/  MUFU.EX2 R141, R192 ;  /* 0x000000c0008d7308 */ /* 0x0002a20000000800 */
[C---:B------:R-:W-:Y:S02]  /*24f0*/  FMUL R95, R203.reuse, R95 ;  /* 0x0000005fcb5f7220 */ /* 0x040fe40000400000 */
[C---:B------:R-:W-:Y:S02]  /*2500*/  FMUL R90, R203.reuse, R90 ;  /* 0x0000005acb5a7220 */ /* 0x040fe40000400000 */
[C---:B------:R-:W-:Y:S02]  /*2510*/  FMUL R91, R203.reuse, R91 ;  /* 0x0000005bcb5b7220 */ /* 0x040fe40000400000 */
[C---:B------:R-:W-:Y:S01]  /*2520*/  FMUL R74, R203.reuse, R74 ;  /* 0x0000004acb4a7220 */ /* 0x040fe20000400000 */
[----:B------:R-:W-:Y:S01]  /*2530*/  HMMA.16816.F32 R92, R136, R28, R92 ;  /* 0x0000001c885c723c */ /* 0x000fe2000000185c */
[C---:B------:R-:W-:Y:S01]  /*2540*/  FMUL R75, R203.reuse, R75 ;  /* 0x0000004bcb4b7220 */ /* 0x040fe20000400000 */
[----:B------:R-:W-:Y:S01]  /*2550*/  MUFU.EX2 R28, R134 ;  /* 0x00000086001c7308 */ /* 0x000fe20000000800 */
[C---:B------:R-:W-:Y:S01]  /*2560*/  FMUL R78, R203.reuse, R78 ;  /* 0x0000004ecb4e7220 */ /* 0x040fe20000400000 */
[----:B-1----:R-:W-:Y:S01]  /*2570*/  MOV R192, R149 ;  /* 0x0000009500c07202 */ /* 0x002fe20000000f00 */
[----:B------:R-:W-:-:S02]  /*2580*/  FMUL R79, R203, R79 ;  /* 0x0000004fcb4f7220 */ /* 0x000fc40000400000 */
[C---:B------:R-:W-:Y:S01]  /*2590*/  FMUL R82, R203.reuse, R82 ;  /* 0x00000052cb527220 */ /* 0x040fe20000400000 */
[C---:B------:R-:W-:Y:S01]  /*25a0*/  HMMA.16816.F32 R88, R136.reuse, R24, R88 ;  /* 0x000000188858723c */ /* 0x040fe20000001858 */
[----:B------:R-:W-:Y:S01]  /*25b0*/  FMUL R83, R203, R83 ;  /* 0x00000053cb537220 */ /* 0x000fe20000400000 */
[----:B------:R-:W1:Y:S01]  /*25c0*/  MUFU.EX2 R25, R135 ;  /* 0x0000008700197308 */ /* 0x000e620000000800 */
[----:B------:R-:W-:Y:S01]  /*25d0*/  FFMA R29, R188, R41, -R167 ;  /* 0x00000029bc1d7223 */ /* 0x000fe200000008a7 */
[----:B--2---:R-:W-:Y:S01]  /*25e0*/  F2FP.PACK_AB R41, R141, R164 ;  /* 0x000000a48d29723e */ /* 0x004fe200000000ff */
[----:B------:R-:W-:Y:S02]  /*25f0*/  FADD R150, R150, R201 ;  /* 0x000000c996967221 */ /* 0x000fe40000000000 */
[----:B------:R-:W-:Y:S01]  /*2600*/  FFMA R24, R188, R40, -R167 ;  /* 0x00000028bc187223 */ /* 0x000fe200000008a7 */
[----:B------:R-:W-:Y:S01]  /*2610*/  HMMA.16816.F32 R72, R136, R44, R72 ;  /* 0x0000002c8848723c */ /* 0x000fe20000001848 */
[----:B------:R-:W-:Y:S01]  /*2620*/  FADD R162, R162, R163 ;  /* 0x000000a3a2a27221 */ /* 0x000fe20000000000 */
[----:B------:R-:W-:Y:S01]  /*2630*/  MUFU.EX2 R29, R29 ;  /* 0x0000001d001d7308 */ /* 0x000fe20000000800 */
[----:B------:R-:W-:Y:S01]  /*2640*/  FADD R193, R193, R148 ;  /* 0x00000094c1c17221 */ /* 0x000fe20000000000 */
[----:B------:R-:W-:Y:S01]  /*2650*/  F2FP.PACK_AB R40, R159, R156 ;  /* 0x0000009c9f28723e */ /* 0x000fe200000000ff */
[----:B------:R-:W-:-:S02]  /*2660*/  FADD R151, R151, R150 ;  /* 0x0000009697977221 */ /* 0x000fc40000000000 */
[----:B------:R-:W-:Y:S01]  /*2670*/  FFMA R44, R188, R42, -R149 ;  /* 0x0000002abc2c7223 */ /* 0x000fe20000000895 */
[C---:B------:R-:W-:Y:S01]  /*2680*/  HMMA.16816.F32 R76, R136.reuse, R48, R76 ;  /* 0x00000030884c723c */ /* 0x040fe2000000184c */
[----:B------:R-:W-:Y:S01]  /*2690*/  FADD R165, R165, R162 ;  /* 0x000000a2a5a57221 */ /* 0x000fe20000000000 */
[----:B------:R2:W-:Y:S01]  /*26a0*/  MUFU.EX2 R48, R32 ;  /* 0x0000002000307308 */ /* 0x0005e20000000800 */
[----:B------:R-:W-:Y:S01]  /*26b0*/  FADD R156, R156, R157 ;  /* 0x0000009d9c9c7221 */ /* 0x000fe20000000000 */
[----:B------:R-:W-:Y:S01]  /*26c0*/  F2FP.PACK_AB R42, R161, R132 ;  /* 0x00000084a12a723e */ /* 0x000fe200000000ff */
[----:B------:R-:W-:Y:S02]  /*26d0*/  FADD R164, R164, R165 ;  /* 0x000000a5a4a47221 */ /* 0x000fe40000000000 */
[C-C-:B------:R-:W-:Y:S01]  /*26e0*/  FFMA R49, R188.reuse, R35, -R149.reuse ;  /* 0x00000023bc317223 */ /* 0x140fe20000000895 */
[----:B------:R-:W-:Y:S01]  /*26f0*/  HMMA.16816.F32 R80, R136, R52, R80 ;  /* 0x000000348850723c */ /* 0x000fe20000001850 */
[----:B------:R-:W-:Y:S01]  /*2700*/  FADD R159, R159, R156 ;  /* 0x0000009c9f9f7221 */ /* 0x000fe20000000000 */
[----:B------:R-:W3:Y:S01]  /*2710*/  MUFU.EX2 R24, R24 ;  /* 0x0000001800187308 */ /* 0x000ee20000000800 */
[----:B--2---:R-:W-:Y:S01]  /*2720*/  FFMA R32, R188, R43, -R149 ;  /* 0x0000002bbc207223 */ /* 0x004fe20000000895 */
[----:B-1----:R-:W-:Y:S01]  /*2730*/  F2FP.PACK_AB R43, R25, R28 ;  /* 0x0000001c192b723e */ /* 0x002fe200000000ff */
[----:B------:R-:W-:-:S02]  /*2740*/  FADD R141, R141, R164 ;  /* 0x000000a48d8d7221 */ /* 0x000fc40000000000 */
[----:B------:R-:W-:Y:S02]  /*2750*/  FADD R132, R132, R159 ;  /* 0x0000009f84847221 */ /* 0x000fe40000000000 */
[----:B------:R-:W-:Y:S01]  /*2760*/  FADD R28, R28, R141 ;  /* 0x0000008d1c1c7221 */ /* 0x000fe20000000000 */
[----:B------:R-:W-:Y:S01]  /*2770*/  MUFU.EX2 R44, R44 ;  /* 0x0000002c002c7308 */ /* 0x000fe20000000800 */
[C---:B------:R-:W-:Y:S01]  /*2780*/  FMUL R84, R199.reuse, R84 ;  /* 0x00000054c7547220 */ /* 0x040fe20000400000 */
[C---:B------:R-:W-:Y:S01]  /*2790*/  HMMA.16816.F32 R112, R40.reuse, R54, R112 ;  /* 0x000000362870723c */ /* 0x040fe20000001870 */
[----:B------:R-:W-:Y:S02]  /*27a0*/  FMUL R85, R199, R85 ;  /* 0x00000055c7557220 */ /* 0x000fe40000400000 */
[C---:B------:R-:W-:Y:S02]  /*27b0*/  FMUL R86, R203.reuse, R86 ;  /* 0x00000056cb567220 */ /* 0x040fe40000400000 */
[----:B------:R-:W-:Y:S01]  /*27c0*/  FMUL R87, R203, R87 ;  /* 0x00000057cb577220 */ /* 0x000fe20000400000 */
[----:B------:R3:W1:Y:S01]  /*27d0*/  MUFU.EX2 R53, R32 ;  /* 0x0000002000357308 */ /* 0x0006620000000800 */
[----:B------:R-:W-:Y:S01]  /*27e0*/  FADD R132, R161, R132 ;  /* 0x00000084a1847221 */ /* 0x000fe20000000000 */
[----:B------:R-:W-:Y:S01]  /*27f0*/  HMMA.16816.F32 R120, R40, R26, R120 ;  /* 0x0000001a2878723c */ /* 0x000fe20000001878 */
[----:B------:R-:W-:-:S02]  /*2800*/  FMUL R68, R199, R68 ;  /* 0x00000044c7447220 */ /* 0x000fc40000400000 */
[----:B------:R-:W-:Y:S02]  /*2810*/  FMUL R69, R199, R69 ;  /* 0x00000045c7457220 */ /* 0x000fe40000400000 */
[----:B------:R-:W-:Y:S01]  /*2820*/  FMUL R70, R203, R70 ;  /* 0x00000046cb467220 */ /* 0x000fe20000400000 */
[----:B------:R1:W2:Y:S01]  /*2830*/  MUFU.EX2 R45, R33 ;  /* 0x00000021002d7308 */ /* 0x0002a20000000800 */
[----:B---3--:R-:W-:Y:S01]  /*2840*/  F2FP.PACK_AB R32, R29, R24 ;  /* 0x000000181d20723e */ /* 0x008fe200000000ff */
[----:B------:R-:W-:Y:S01]  /*2850*/  FADD R24, R24, R193 ;  /* 0x000000c118187221 */ /* 0x000fe20000000000 */
[----:B------:R-:W-:Y:S01]  /*2860*/  HMMA.16816.F32 R84, R136, R56, R84 ;  /* 0x000000388854723c */ /* 0x000fe20000001854 */
[----:B------:R-:W-:Y:S01]  /*2870*/  FMUL R71, R203, R71 ;  /* 0x00000047cb477220 */ /* 0x000fe20000400000 */
[----:B------:R-:W-:Y:S01]  /*2880*/  MOV R193, R167 ;  /* 0x000000a700c17202 */ /* 0x000fe20000000f00 */
[----:B------:R-:W-:Y:S02]  /*2890*/  FADD R29, R29, R24 ;  /* 0x000000181d1d7221 */ /* 0x000fe40000000000 */
[----:B------:R2:W3:Y:S01]  /*28a0*/  MUFU.EX2 R52, R34 ;  /* 0x0000002200347308 */ /* 0x0004e20000000800 */
[----:B-1----:R-:W-:Y:S01]  /*28b0*/  F2FP.PACK_AB R33, R53, R44 ;  /* 0x0000002c3521723e */ /* 0x002fe200000000ff */
[----:B------:R-:W-:Y:S01]  /*28c0*/  FADD R44, R44, R151 ;  /* 0x000000972c2c7221 */ /* 0x000fe20000000000 */
[----:B------:R-:W-:Y:S01]  /*28d0*/  HMMA.16816.F32 R124, R40, R30, R124 ;  /* 0x0000001e287c723c */ /* 0x000fe2000000187c */
[----:B------:R-:W-:-:S02]  /*28e0*/  FMUL R36, R199, R36 ;  /* 0x00000024c7247220 */ /* 0x000fc40000400000 */
[----:B------:R-:W-:Y:S01]  /*28f0*/  FADD R53, R53, R44 ;  /* 0x0000002c35357221 */ /* 0x000fe20000000000 */
[----:B------:R-:W-:Y:S01]  /*2900*/  MOV R44, R18 ;  /* 0x00000012002c7202 */ /* 0x000fe20000000f00 */
[----:B------:R-:W1:Y:S01]  /*2910*/  MUFU.EX2 R49, R49 ;  /* 0x0000003100317308 */ /* 0x000e620000000800 */
[----:B--2---:R-:W-:Y:S01]  /*2920*/  F2FP.PACK_AB R34, R45, R48 ;  /* 0x000000302d22723e */ /* 0x004fe200000000ff */
[----:B------:R-:W-:Y:S01]  /*2930*/  FADD R48, R48, R29 ;  /* 0x0000001d30307221 */ /* 0x000fe20000000000 */
[----:B------:R-:W-:Y:S01]  /*2940*/  MOV R29, R19 ;  /* 0x00000013001d7202 */ /* 0x000fe20000000f00 */
[----:B------:R-:W-:Y:S01]  /*2950*/  HMMA.16816.F32 R116, R40, R58, R116 ;  /* 0x0000003a2874723c */ /* 0x000fe20000001874 */
[----:B------:R-:W-:Y:S02]  /*2960*/  FMUL R37, R199, R37 ;  /* 0x00000025c7257220 */ /* 0x000fe40000400000 */
[----:B------:R-:W-:Y:S02]  /*2970*/  FMUL R38, R203, R38 ;  /* 0x00000026cb267220 */ /* 0x000fe40000400000 */
[----:B---3--:R-:W-:-:S02]  /*2980*/  FADD R24, R52, R53 ;  /* 0x0000003534187221 */ /* 0x008fc40000000000 */
[----:B------:R-:W2:Y:S01]  /*2990*/  SHFL.BFLY PT, R53, R132, 0x2, 0x1f ;  /* 0x0c401f0084357f89 */ /* 0x000ea200000e0000 */
[----:B------:R-:W-:Y:S01]  /*29a0*/  HMMA.16816.F32 R108, R40, R50, R108 ;  /* 0x00000032286c723c */ /* 0x000fe2000000186c */
[----:B------:R-:W-:Y:S01]  /*29b0*/  FMUL R39, R203, R39 ;  /* 0x00000027cb277220 */ /* 0x000fe20000400000 */
[----:B-1----:R-:W-:Y:S01]  /*29c0*/  F2FP.PACK_AB R35, R49, R52 ;  /* 0x000000343123723e */ /* 0x002fe200000000ff */
[----:B------:R-:W-:Y:S01]  /*29d0*/  FADD R52, R45, R48 ;  /* 0x000000302d347221 */ /* 0x000fe20000000000 */
[----:B------:R-:W-:Y:S01]  /*29e0*/  MOV R45, R21 ;  /* 0x00000015002d7202 */ /* 0x000fe20000000f00 */
[----:B------:R-:W-:-:S03]  /*29f0*/  FADD R49, R49, R24 ;  /* 0x0000001831317221 */ /* 0x000fc60000000000 */
[----:B------:R-:W-:Y:S01]  /*2a00*/  HMMA.16816.F32 R104, R40, R46, R104 ;  /* 0x0000002e2868723c */ /* 0x000fe20000001868 */
[----:B------:R-:W-:Y:S01]  /*2a10*/  FADD R48, R25, R28 ;  /* 0x0000001c19307221 */ /* 0x000fe20000000000 */
[----:B------:R-:W1:Y:S01]  /*2a20*/  SHFL.BFLY PT, R57, R52, 0x2, 0x1f ;  /* 0x0c401f0034397f89 */ /* 0x000e6200000e0000 */
[----:B------:R-:W-:Y:S02]  /*2a30*/  MOV R25, 0x40 ;  /* 0x0000004000197802 */ /* 0x000fe40000000f00 */
[----:B------:R-:W-:Y:S02]  /*2a40*/  MOV R28, R16 ;  /* 0x00000010001c7202 */ /* 0x000fe40000000f00 */
[----:B------:R-:W-:Y:S01]  /*2a50*/  IADD3 R24, P0, R22, R5, RZ ;  /* 0x0000000516187210 */ /* 0x000fe20007f1e0ff */
[----:B------:R-:W-:Y:S01]  /*2a60*/  HMMA.16816.F32 R80, R32, R54, R80 ;  /* 0x000000362050723c */ /* 0x000fe20000001850 */
[----:B------:R-:W3:Y:S04]  /*2a70*/  SHFL.BFLY PT, R54, R49, 0x2, 0x1f ;  /* 0x0c401f0031367f89 */ /* 0x000ee800000e0000 */
[----:B------:R-:W4:Y:S01]  /*2a80*/  SHFL.BFLY PT, R55, R48, 0x2, 0x1f ;  /* 0x0c401f0030377f89 */ /* 0x000f2200000e0000 */
[----:B--2---:R-:W-:-:S02]  /*2a90*/  FADD R53, R132, R53 ;  /* 0x0000003584357221 */ /* 0x004fc40000000000 */
[----:B------:R-:W-:Y:S07]  /*2aa0*/  HMMA.16816.F32 R88, R32, R26, R88 ;  /* 0x0000001a2058723c */ /* 0x000fee0000001858 */
[----:B------:R-:W-:Y:S01]  /*2ab0*/  MOV R26, R22 ;  /* 0x00000016001a7202 */ /* 0x000fe20000000f00 */
[----:B------:R-:W-:Y:S01]  /*2ac0*/  HMMA.16816.F32 R100, R40, R62, R100 ;  /* 0x0000003e2864723c */ /* 0x000fe20000001864 */
[----:B------:R-:W-:Y:S01]  /*2ad0*/  MOV R27, R17 ;  /* 0x00000011001b7202 */ /* 0x000fe20000000f00 */
[----:B-1----:R-:W-:-:S06]  /*2ae0*/  FADD R57, R52, R57 ;  /* 0x0000003934397221 */ /* 0x002fcc0000000000 */
[----:B------:R-:W-:Y:S01]  /*2af0*/  HMMA.16816.F32 R96, R40, R66, R96 ;  /* 0x000000422860723c */ /* 0x000fe20000001860 */
[----:B---3--:R-:W-:Y:S02]  /*2b00*/  FADD R54, R49, R54 ;  /* 0x0000003631367221 */ /* 0x008fe40000000000 */
[----:B----4-:R-:W-:-:S04]  /*2b10*/  FADD R55, R48, R55 ;  /* 0x0000003730377221 */ /* 0x010fc80000000000 */
[----:B------:R-:W-:Y:S01]  /*2b20*/  MOV R42, R20 ;  /* 0x00000014002a7202 */ /* 0x000fe20000000f00 */
[C---:B------:R-:W-:Y:S01]  /*2b30*/  HMMA.16816.F32 R92, R32.reuse, R30, R92 ;  /* 0x0000001e205c723c */ /* 0x040fe2000000185c */
[----:B------:R-:W-:Y:S01]  /*2b40*/  MOV R43, R15 ;  /* 0x0000000f002b7202 */ /* 0x000fe20000000f00 */
[C---:B------:R-:W-:Y:S01]  /*2b50*/  IMAD.WIDE R40, R25.reuse, c[0x0][0x1b0], R26 ;  /* 0x00006c0019287a25 */ /* 0x040fe200078e021a */
[----:B------:R-:W1:Y:S03]  /*2b60*/  SHFL.BFLY PT, R48, R57, 0x1, 0x1f ;  /* 0x0c201f0039307f89 */ /* 0x000e6600000e0000 */
[C---:B------:R-:W-:Y:S01]  /*2b70*/  IMAD.WIDE R26, R25.reuse, c[0x0][0x1b0], R42 ;  /* 0x00006c00191a7a25 */ /* 0x040fe200078e022a */
[----:B------:R-:W-:Y:S01]  /*2b80*/  IADD3 R42, P3, R16, R5, RZ ;  /* 0x00000005102a7210 */ /* 0x000fe20007f7e0ff */
[----:B------:R-:W-:Y:S01]  /*2b90*/  HMMA.16816.F32 R72, R32, R46, R72 ;  /* 0x0000002e2048723c */ /* 0x000fe20000001848 */
[----:B------:R-:W2:Y:S01]  /*2ba0*/  SHFL.BFLY PT, R47, R54, 0x1, 0x1f ;  /* 0x0c201f00362f7f89 */ /* 0x000ea200000e0000 */
[----:B------:R-:W-:Y:S01]  /*2bb0*/  IMAD.WIDE R30, R25, c[0x0][0x1a4], R28 ;  /* 0x00006900191e7a25 */ /* 0x000fe200078e021c */
[----:B------:R-:W-:-:S02]  /*2bc0*/  MOV R22, R40 ;  /* 0x0000002800167202 */ /* 0x000fc40000000f00 */
[----:B------:R-:W3:Y:S01]  /*2bd0*/  SHFL.BFLY PT, R46, R55, 0x1, 0x1f ;  /* 0x0c201f00372e7f89 */ /* 0x000ee200000e0000 */
[----:B------:R-:W-:Y:S01]  /*2be0*/  IMAD.WIDE R28, R25, c[0x0][0x1a4], R44 ;  /* 0x00006900191c7a25 */ /* 0x000fe200078e022c */
[----:B------:R-:W-:Y:S01]  /*2bf0*/  MOV R16, R30 ;  /* 0x0000001e00107202 */ /* 0x000fe20000000f00 */
[C---:B------:R-:W-:Y:S01]  /*2c00*/  HMMA.16816.F32 R68, R136.reuse, R60, R68 ;  /* 0x0000003c8844723c */ /* 0x040fe20000001844 */
[----:B------:R-:W4:Y:S01]  /*2c10*/  SHFL.BFLY PT, R30, R53, 0x1, 0x1f ;  /* 0x0c201f00351e7f89 */ /* 0x000f2200000e0000 */
[----:B------:R-:W-:Y:S02]  /*2c20*/  IADD3.X R25, R17, R6, RZ, P0, !PT ;  /* 0x0000000611197210 */ /* 0x000fe400007fe4ff */
[----:B------:R-:W-:Y:S02]  /*2c30*/  ISETP.GT.AND P0, PT, R14, 0x2, PT ;  /* 0x000000020e00780c */ /* 0x000fe40003f04270 */
[----:B------:R-:W-:Y:S02]  /*2c40*/  IADD3 R40, P2, R18, R5, RZ ;  /* 0x0000000512287210 */ /* 0x000fe40007f5e0ff */
[----:B------:R-:W-:Y:S01]  /*2c50*/  HMMA.16816.F32 R36, R136, R64, R36 ;  /* 0x000000408824723c */ /* 0x000fe20000001824 */
[----:B------:R-:W-:-:S02]  /*2c60*/  SEL R14, R14, RZ, !P0 ;  /* 0x000000ff0e0e7207 */ /* 0x000fc40004000000 */
[----:B------:R-:W-:Y:S01]  /*2c70*/  ISETP.GE.U32.AND P0, PT, R23, 0xfe0, PT ;  /* 0x00000fe01700780c */ /* 0x000fe20003f06070 */
[----:B-1----:R-:W-:Y:S01]  /*2c80*/  FADD R48, R57, R48 ;  /* 0x0000003039307221 */ /* 0x002fe20000000000 */
[----:B------:R-:W-:Y:S02]  /*2c90*/  MOV R17, R41 ;  /* 0x0000002900117202 */ /* 0x000fe40000000f00 */
[----:B------:R-:W-:Y:S01]  /*2ca0*/  IADD3 R44, P4, R20, R5, RZ ;  /* 0x00000005142c7210 */ /* 0x000fe20007f9e0ff */
[C---:B------:R-:W-:Y:S01]  /*2cb0*/  HMMA.16816.F32 R84, R32.reuse, R58, R84 ;  /* 0x0000003a2054723c */ /* 0x040fe20000001854 */
[-C--:B------:R-:W-:Y:S01]  /*2cc0*/  IADD3.X R41, R21, R6.reuse, RZ, P2, !PT ;  /* 0x0000000615297210 */ /* 0x080fe200017fe4ff */
[----:B--2---:R-:W-:Y:S01]  /*2cd0*/  FADD R47, R54, R47 ;  /* 0x0000002f362f7221 */ /* 0x004fe20000000000 */
[----:B------:R-:W-:Y:S01]  /*2ce0*/  LEA R49, R14, R187, 0xc ;  /* 0x000000bb0e317211 */ /* 0x000fe200078e60ff */
[----:B------:R-:W-:Y:S01]  /*2cf0*/  BAR.SYNC.DEFER_BLOCKING 0x0 ;  /* 0x0000000000007b1d */ /* 0x000fe20000010000 */
[-C--:B------:R-:W-:Y:S01]  /*2d00*/  IADD3.X R43, R19, R6.reuse, RZ, P3, !PT ;  /* 0x00000006132b7210 */ /* 0x080fe20001ffe4ff */
[----:B---3--:R-:W-:Y:S01]  /*2d10*/  FADD R46, R55, R46 ;  /* 0x0000002e372e7221 */ /* 0x008fe20000000000 */
[----:B------:R-:W-:Y:S01]  /*2d20*/  IADD3.X R45, R15, R6, RZ, P4, !PT ;  /* 0x000000060f2d7210 */ /* 0x000fe200027fe4ff */
[C---:B------:R-:W-:Y:S01]  /*2d30*/  HMMA.16816.F32 R76, R32.reuse, R50, R76 ;  /* 0x00000032204c723c */ /* 0x040fe2000000184c */
[----:B----4-:R-:W-:Y:S01]  /*2d40*/  FADD R30, R53, R30 ;  /* 0x0000001e351e7221 */ /* 0x010fe20000000000 */
[----:B------:R-:W-:Y:S01]  /*2d50*/  MOV R19, R31 ;  /* 0x0000001f00137202 */ /* 0x000fe20000000f00 */
[----:B------:R-:W-:Y:S01]  /*2d60*/  FFMA R128, R199, R128, R48 ;  /* 0x00000080c7807223 */ /* 0x000fe20000000030 */
[----:B------:R-:W-:Y:S01]  /*2d70*/  MOV R20, R26 ;  /* 0x0000001a00147202 */ /* 0x000fe20000000f00 */
[----:B------:R-:W-:Y:S01]  /*2d80*/  FFMA R144, R203, R144, R47 ;  /* 0x00000090cb907223 */ /* 0x000fe2000000002f */
[----:B------:R-:W-:Y:S01]  /*2d90*/  MOV R15, R27 ;  /* 0x0000001b000f7202 */ /* 0x000fe20000000f00 */
[----:B------:R-:W-:Y:S01]  /*2da0*/  FFMA R131, R158, R131, R30 ;  /* 0x000000839e837223 */ /* 0x000fe2000000001e */
[----:B------:R-:W-:Y:S01]  /*2db0*/  HMMA.16816.F32 R68, R32, R62, R68 ;  /* 0x0000003e2044723c */ /* 0x000fe20000001844 */
[----:B------:R-:W-:Y:S01]  /*2dc0*/  MOV R18, R28 ;  /* 0x0000001c00127202 */ /* 0x000fe20000000f00 */
[----:B------:R-:W-:Y:S01]  /*2dd0*/  FFMA R130, R195, R130, R46 ;  /* 0x00000082c3827223 */ /* 0x000fe2000000002e */
[----:B------:R-:W-:-:S05]  /*2de0*/  MOV R21, R29 ;  /* 0x0000001d00157202 */ /* 0x000fca0000000f00 */
[----:B------:R-:W-:Y:S01]  /*2df0*/  HMMA.16816.F32 R36, R32, R66, R36 ;  /* 0x000000422024723c */ /* 0x000fe20000001824 */
[----:B------:R-:W-:Y:S01]  /*2e00*/  @!PT LDS RZ, [RZ] ;  /* 0x00000000fffff984 */ /* 0x000fe20000000800 */
[----:B------:R-:W-:Y:S01]  /*2e10*/  @!PT LDS RZ, [RZ] ;  /* 0x00000000fffff984 */ /* 0x000fe20000000800 */
[----:B------:R-:W-:Y:S01]  /*2e20*/  @!PT LDS RZ, [RZ] ;  /* 0x00000000fffff984 */ /* 0x000fe20000000800 */
[----:B------:R1:W-:Y:S04]  /*2e30*/  LDGSTS.E.BYPASS.128 [R49+0x4000], [R40.64], !P1 ;  /* 0x0400000028317fae */ /* 0x0003e8000c901c46 */
[----:B------:R1:W-:Y:S04]  /*2e40*/  LDGSTS.E.BYPASS.128 [R49+0x4800], [R42.64], !P1 ;  /* 0x048000002a317fae */ /* 0x0003e8000c901c46 */
[----:B------:R-:W0:Y:S04]  /*2e50*/  LDGDEPBAR ;  /* 0x00000000000079af */ /* 0x000e280000000000 */
[----:B------:R1:W-:Y:S04]  /*2e60*/  LDGSTS.E.BYPASS.128 [R49+0x7000], [R44.64], !P1 ;  /* 0x070000002c317fae */ /* 0x0003e8000c901c46 */
[----:B------:R1:W-:Y:S04]  /*2e70*/  LDGSTS.E.BYPASS.128 [R49+0x7800], [R24.64], !P1 ;  /* 0x0780000018317fae */ /* 0x0003e8000c901c46 */
[----:B------:R-:W0:Y:S01]  /*2e80*/  LDGDEPBAR ;  /* 0x00000000000079af */ /* 0x000e220000000000 */
[----:B------:R-:W-:Y:S01]  /*2e90*/  @P0 CALL.REL.NOINC `(.L_x_0) ;  /* 0x0000001000000944 */ /* 0x000fe20003c00000 */
[----:B------:R-:W-:Y:S05]  /*2ea0*/  BRA `(.L_x_1) ;  /* 0xffffe65000007947 */ /* 0x000fea000383ffff */
.L_x_0:
[C---:B------:R-:W-:Y:S01]  /*2eb0*/  FMUL R14, R131.reuse, 8388608 ;  /* 0x4b000000830e7820 */ /* 0x040fe20000400000 */
[C---:B------:R-:W-:Y:S01]  /*2ec0*/  FSETP.GEU.AND P3, PT, R131.reuse, 1.175494350822287508e-38, PT ;  /* 0x008000008300780b */ /* 0x040fe20003f6e000 */
[C---:B------:R-:W-:Y:S01]  /*2ed0*/  FMUL R16, R131.reuse, 0.25 ;  /* 0x3e80000083107820 */ /* 0x040fe20000400000 */
[C---:B------:R-:W-:Y:S01]  /*2ee0*/  FSETP.GT.AND P0, PT, |R131|.reuse, 8.50705917302346158658e+37, PT ;  /* 0x7e8000008300780b */ /* 0x040fe20003f04200 */
[----:B------:R-:W-:Y:S01]  /*2ef0*/  FMUL R15, R124, 0.25 ;  /* 0x3e8000007c0f7820 */ /* 0x000fe20000400000 */
[----:B------:R-:W-:Y:S01]  /*2f00*/  FSETP.GEU.AND P5, PT, |R131|, 1.175494350822287508e-38, PT ;  /* 0x008000008300780b */ /* 0x000fe20003fae200 */
[----:B------:R-:W-:Y:S01]  /*2f10*/  FMUL R17, R120, 0.25 ;  /* 0x3e80000078117820 */ /* 0x000fe20000400000 */
[-C--:B------:R-:W-:Y:S01]  /*2f20*/  FSEL R14, R14, R131.reuse, !P3 ;  /* 0x000000830e0e7208 */ /* 0x080fe20005800000 */
[----:B------:R-:W-:Y:S01]  /*2f30*/  FMUL R18, R121, 0.25 ;  /* 0x3e80000079127820 */ /* 0x000fe20000400000 */
[----:B------:R-:W-:Y:S01]  /*2f40*/  FSEL R131, R16, R131, P0 ;  /* 0x0000008310837208 */ /* 0x000fe20000000000 */
        /* <DEDUP_REMOVED lines=19> */
[----:B-1----:R-:W-:Y:S01]  /*3080*/  FSEL R25, R16, R105, P0 ;  /* 0x0000006910197208 */ /* 0x002fe20000000000 */
[----:B------:R-:W-:Y:S01]  /*3090*/  FMUL R20, R109, 0.25 ;  /* 0x3e8000006d147820 */ /* 0x000fe20000400000 */
[----:B------:R-:W-:Y:S01]  /*30a0*/  FSEL R28, R19, R96, P0 ;  /* 0x00000060131c7208 */ /* 0x000fe20000000000 */
[----:B------:R-:W-:Y:S01]  /*30b0*/  FMUL R18, R101, 0.25 ;  /* 0x3e80000065127820 */ /* 0x000fe20000400000 */
[----:B------:R-:W-:Y:S01]  /*30c0*/  FSEL R24, R15, R104, P0 ;  /* 0x000000680f187208 */ /* 0x000fe20000000000 */
[----:B------:R-:W-:Y:S01]  /*30d0*/  FMUL R16, R97, 0.25 ;  /* 0x3e80000061107820 */ /* 0x000fe20000400000 */
[----:B------:R-:W-:Y:S01]  /*30e0*/  FSEL R26, R17, R100, P0 ;  /* 0x00000064111a7208 */ /* 0x000fe20000000000 */
[----:B------:R-:W-:Y:S01]  /*30f0*/  FMUL R19, R126, 0.25 ;  /* 0x3e8000007e137820 */ /* 0x000fe20000400000 */
[C---:B------:R-:W-:Y:S01]  /*3100*/  FSETP.GT.AND P1, PT, |R130|.reuse, 8.50705917302346158658e+37, PT ;  /* 0x7e8000008200780b */ /* 0x040fe20003f24200 */
[C---:B------:R-:W-:Y:S01]  /*3110*/  FMUL R15, R130.reuse, 8388608 ;  /* 0x4b000000820f7820 */ /* 0x040fe20000400000 */
[C---:B------:R-:W-:Y:S01]  /*3120*/  FSETP.GEU.AND P2, PT, R130.reuse, 1.175494350822287508e-38, PT ;  /* 0x008000008200780b */ /* 0x040fe20003f4e000 */
        /* <DEDUP_REMOVED lines=9> */
[----:B------:R-:W-:Y:S01]  /*31c0*/  FSETP.GEU.AND P0, PT, |R130|, 1.175494350822287508e-38, PT ;  /* 0x008000008200780b */ /* 0x000fe20003f0e200 */
[----:B------:R-:W-:Y:S01]  /*31d0*/  FMUL R21, R106, 0.25 ;  /* 0x3e8000006a157820 */ /* 0x000fe20000400000 */
[-C--:B------:R-:W-:Y:S01]  /*31e0*/  FSEL R15, R15, R130.reuse, !P2 ;  /* 0x000000820f0f7208 */ /* 0x080fe20005000000 */
[----:B------:R-:W-:Y:S01]  /*31f0*/  ULDC UR4, c[0x0][0x1bc] ;  /* 0x00006f0000047ab9 */ /* 0x000fe20000000800 */
        /* <DEDUP_REMOVED lines=24> */
[----:B------:R-:W-:Y:S01]  /*3380*/  FSETP.GT.AND P4, PT, |R128|, 8.50705917302346158658e+37, PT ;  /* 0x7e8000008000780b */ /* 0x000fe20003f84200 */
[----:B------:R-:W-:Y:S01]  /*3390*/  USHF.R.S32.HI UR4, URZ, 0x1f, UR4 ;  /* 0x0000001f3f047899 */ /* 0x000fe20008011404 */
        /* <DEDUP_REMOVED lines=31> */
[C---:B------:R-:W-:Y:S01]  /*3590*/  FMUL R17, R128.reuse, 8388608 ;  /* 0x4b00000080117820 */ /* 0x040fe20000400000 */
[----:B------:R-:W-:Y:S01]  /*35a0*/  FSETP.GEU.AND P1, PT, R128, 1.175494350822287508e-38, PT ;  /* 0x008000008000780b */ /* 0x000fe20003f2e000 */
[----:B------:R-:W-:Y:S01]  /*35b0*/  @!P0 FMUL R130, R130, 16777216 ;  /* 0x4b80000082828820 */ /* 0x000fe20000400000 */
[----:B------:R-:W-:Y:S01]  /*35c0*/  FSEL R77, R20, R77, P4 ;  /* 0x0000004d144d7208 */ /* 0x000fe20002000000 */
[----:B------:R-:W-:Y:S01]  /*35d0*/  FMUL R20, R75, 0.25 ;  /* 0x3e8000004b147820 */ /* 0x000fe20000400000 */
[----:B------:R-:W-:Y:S01]  /*35e0*/  FSEL R73, R16, R73, P4 ;  /* 0x0000004910497208 */ /* 0x000fe20002000000 */
[----:B------:R-:W-:Y:S01]  /*35f0*/  FMUL R16, R95, 0.25 ;  /* 0x3e8000005f107820 */ /* 0x000fe20000400000 */
[----:B------:R-:W-:Y:S01]  /*3600*/  FSEL R85, R21, R36, P4 ;  /* 0x0000002415557208 */ /* 0x000fe20002000000 */
[----:B------:R-:W-:Y:S01]  /*3610*/  FMUL R21, R94, 0.25 ;  /* 0x3e8000005e157820 */ /* 0x000fe20000400000 */
[-C--:B------:R-:W-:Y:S01]  /*3620*/  FSEL R47, R19, R128.reuse, P4 ;  /* 0x00000080132f7208 */ /* 0x080fe20002000000 */
[----:B------:R-:W-:Y:S01]  /*3630*/  FMUL R19, R86, 0.25 ;  /* 0x3e80000056137820 */ /* 0x000fe20000400000 */
[----:B------:R-:W-:Y:S01]  /*3640*/  FSEL R93, R18, R37, P4 ;  /* 0x00000025125d7208 */ /* 0x000fe20002000000 */
[----:B------:R-:W-:Y:S01]  /*3650*/  FMUL R18, R87, 0.25 ;  /* 0x3e80000057127820 */ /* 0x000fe20000400000 */
[----:B------:R-:W-:Y:S01]  /*3660*/  FSETP.GEU.AND P4, PT, |R128|, 1.175494350822287508e-38, PT ;  /* 0x008000008000780b */ /* 0x000fe20003f8e200 */
[----:B------:R-:W1:Y:S01]  /*3670*/  MUFU.RCP R45, R130 ;  /* 0x00000082002d7308 */ /* 0x000e620000001000 */
[----:B------:R-:W-:Y:S01]  /*3680*/  FSETP.GT.AND P6, PT, |R144|, 8.50705917302346158658e+37, PT ;  /* 0x7e8000009000780b */ /* 0x000fe20003fc4200 */
[----:B------:R-:W-:Y:S01]  /*3690*/  IMAD.WIDE.U32 R30, R7, c[0x0][0x1bc], RZ ;  /* 0x00006f00071e7a25 */ /* 0x000fe200078e00ff */
[----:B------:R-:W-:Y:S01]  /*36a0*/  FSEL R128, R17, R128, !P1 ;  /* 0x0000008011807208 */ /* 0x000fe20004800000 */
[----:B------:R-:W-:-:S04]  /*36b0*/  DEPBAR.LE SB0, 0x0 ;  /* 0x000080000000791a */ /* 0x000fc80000000000 */
        /* <DEDUP_REMOVED lines=24> */
[----:B------:R-:W-:Y:S01]  /*3840*/  IMAD R17, R3, c[0x0][0x1bc], RZ ;  /* 0x00006f0003117a24 */ /* 0x000fe200078e02ff */
[----:B------:R-:W-:Y:S01]  /*3850*/  FSEL R76, R20, R75, P6 ;  /* 0x0000004b144c7208 */ /* 0x000fe20003000000 */
[----:B------:R-:W-:Y:S01]  /*3860*/  @!P0 FMUL R126, R126, 16777216 ;  /* 0x4b8000007e7e8820 */ /* 0x000fe20000400000 */
[----:B------:R-:W-:Y:S01]  /*3870*/  FSEL R70, R19, R70, P6 ;  /* 0x0000004613467208 */ /* 0x000fe20003000000 */
[--C-:B------:R-:W-:Y:S01]  /*3880*/  IMAD R3, R4, UR4, R17.reuse ;  /* 0x0000000404037c24 */ /* 0x100fe2000f8e0211 */
[----:B------:R-:W-:Y:S01]  /*3890*/  FSEL R88, R16, R71, P6 ;  /* 0x0000004710587208 */ /* 0x000fe20003000000 */
[----:B------:R-:W-:Y:S01]  /*38a0*/  IMAD R7, R7, UR4, R17 ;  /* 0x0000000407077c24 */ /* 0x000fe2000f8e0211 */
[----:B------:R-:W-:Y:S01]  /*38b0*/  FSEL R92, R21, R38, P6 ;  /* 0x00000026155c7208 */ /* 0x000fe20003000000 */
[----:B------:R-:W-:Y:S01]  /*38c0*/  IMAD.WIDE.U32 R20, R4, c[0x0][0x1bc], RZ ;  /* 0x00006f0004147a25 */ /* 0x000fe200078e00ff */
[----:B------:R-:W-:-:S02]  /*38d0*/  FSEL R96, R18, R39, P6 ;  /* 0x0000002712607208 */ /* 0x000fc40003000000 */
[----:B------:R-:W-:Y:S01]  /*38e0*/  IADD3 R16, P6, R5, c[0x0][0x188], RZ ;  /* 0x0000620005107a10 */ /* 0x000fe20007fde0ff */
[----:B------:R-:W-:Y:S01]  /*38f0*/  @!P0 FMUL R127, R127, 16777216 ;  /* 0x4b8000007f7f8820 */ /* 0x000fe20000400000 */
[----:B------:R-:W-:Y:S01]  /*3900*/  IADD3 R3, R21, R3, RZ ;  /* 0x0000000315037210 */ /* 0x000fe20007ffe0ff */
[----:B------:R-:W-:Y:S01]  /*3910*/  @!P0 FMUL R122, R122, 16777216 ;  /* 0x4b8000007a7a8820 */ /* 0x000fe20000400000 */
[----:B------:R-:W-:Y:S01]  /*3920*/  IADD3.X R6, R6, c[0x0][0x18c], RZ, P6, !PT ;  /* 0x0000630006067a10 */ /* 0x000fe200037fe4ff */
[----:B------:R-:W-:Y:S01]  /*3930*/  @!P0 FMUL R34, R34, 16777216 ;  /* 0x4b80000022228820 */ /* 0x000fe20000400000 */
[----:B------:R-:W-:Y:S01]  /*3940*/  LEA R19, P6, R20, R16, 0x1 ;  /* 0x0000001014137211 */ /* 0x000fe200078c08ff */
[----:B------:R-:W-:Y:S01]  /*3950*/  @!P0 FMUL R118, R118, 16777216 ;  /* 0x4b80000076768820 */ /* 0x000fe20000400000 */
[----:B------:R-:W-:Y:S01]  /*3960*/  IADD3 R7, R31, R7, RZ ;  /* 0x000000071f077210 */ /* 0x000fe20007ffe0ff */
[----:B------:R-:W-:Y:S01]  /*3970*/  @!P0 FMUL R44, R44, 16777216 ;  /* 0x4b8000002c2c8820 */ /* 0x000fe20000400000 */
[----:B------:R-:W-:Y:S01]  /*3980*/  LEA.HI.X R3, R20, R6, R3, 0x1, P6 ;  /* 0x0000000614037211 */ /* 0x000fe200030f0c03 */
[----:B------:R-:W-:Y:S01]  /*3990*/  @!P0 FMUL R114, R114, 16777216 ;  /* 0x4b80000072728820 */ /* 0x000fe20000400000 */
[----:B------:R-:W-:Y:S01]  /*39a0*/  FSETP.GEU.AND P6, PT, |R144|, 1.175494350822287508e-38, PT ;  /* 0x008000009000780b */ /* 0x000fe20003fce200 */
[----:B------:R-:W-:Y:S01]  /*39b0*/  @!P0 FMUL R40, R40, 16777216 ;  /* 0x4b80000028288820 */ /* 0x000fe20000400000 */
[----:B------:R-:W-:Y:S01]  /*39c0*/  SHF.L.U32 R20, R2, 0x4, RZ ;  /* 0x0000000402147819 */ /* 0x000fe200000006ff */
[----:B------:R-:W-:Y:S01]  /*39d0*/  @!P0 FMUL R110, R110, 16777216 ;  /* 0x4b8000006e6e8820 */ /* 0x000fe20000400000 */
[----:B------:R-:W-:Y:S01]  /*39e0*/  SHF.L.U32 R4, R0, 0x5, RZ ;  /* 0x0000000500047819 */ /* 0x000fe200000006ff */
[----:B------:R-:W-:Y:S01]  /*39f0*/  @!P0 FMUL R42, R42, 16777216 ;  /* 0x4b8000002a2a8820 */ /* 0x000fe20000400000 */
[----:B------:R-:W-:Y:S01]  /*3a00*/  SHF.L.U32 R0, R2, 0x1, RZ ;  /* 0x0000000102007819 */ /* 0x000fe200000006ff */
[----:B------:R-:W-:Y:S01]  /*3a10*/  @!P0 FMUL R106, R106, 16777216 ;  /* 0x4b8000006a6a8820 */ /* 0x000fe20000400000 */
[----:B------:R-:W-:Y:S01]  /*3a20*/  LOP3.LUT R21, R20, 0xc0, RZ, 0xc0, !PT ;  /* 0x000000c014157812 */ /* 0x000fe200078ec0ff */
[----:B------:R-:W-:Y:S01]  /*3a30*/  @!P0 FMUL R46, R46, 16777216 ;  /* 0x4b8000002e2e8820 */ /* 0x000fe20000400000 */
[----:B------:R-:W-:Y:S01]  /*3a40*/  LOP3.LUT R36, R2, 0x1c, RZ, 0xc0, !PT ;  /* 0x0000001c02247812 */ /* 0x000fe200078ec0ff */
[----:B------:R-:W-:Y:S01]  /*3a50*/  @!P0 FMUL R102, R102, 16777216 ;  /* 0x4b80000066668820 */ /* 0x000fe20000400000 */
[----:B------:R-:W-:Y:S01]  /*3a60*/  LOP3.LUT R189, R189, 0x3f8, RZ, 0xc0, !PT ;  /* 0x000003f8bdbd7812 */ /* 0x000fe200078ec0ff */
[----:B------:R-:W-:Y:S01]  /*3a70*/  @!P0 FMUL R48, R48, 16777216 ;  /* 0x4b80000030308820 */ /* 0x000fe20000400000 */
[----:B------:R-:W-:Y:S01]  /*3a80*/  FSEL R71, RZ, -23, P1 ;  /* 0xc1b80000ff477808 */ /* 0x000fe20000800000 */
[----:B------:R-:W-:Y:S01]  /*3a90*/  @!P0 FMUL R98, R98, 16777216 ;  /* 0x4b80000062628820 */ /* 0x000fe20000400000 */
[----:B------:R-:W-:Y:S01]  /*3aa0*/  LOP3.LUT R191, R191, 0x7f, R2, 0xf8, !PT ;  /* 0x0000007fbfbf7812 */ /* 0x000fe200078ef802 */
[----:B------:R-:W-:Y:S01]  /*3ab0*/  @!P0 FMUL R50, R50, 16777216 ;  /* 0x4b80000032328820 */ /* 0x000fe20000400000 */
[C---:B------:R-:W-:Y:S01]  /*3ac0*/  LEA R18, P0, R30.reuse, R16, 0x1 ;  /* 0x000000101e127211 */ /* 0x040fe200078008ff */
[----:B------:R-:W-:Y:S01]  /*3ad0*/  @!P4 FMUL R47, R47, 16777216 ;  /* 0x4b8000002f2fc820 */ /* 0x000fe20000400000 */
[----:B------:R-:W-:Y:S01]  /*3ae0*/  LOP3.LUT R185, R185, 0xc00, RZ, 0xc0, !PT ;  /* 0x00000c00b9b97812 */ /* 0x000fe200078ec0ff */
[----:B------:R-:W-:Y:S01]  /*3af0*/  @!P6 FMUL R55, R55, 16777216 ;  /* 0x4b8000003737e820 */ /* 0x000fe20000400000 */
[----:B------:R-:W-:Y:S01]  /*3b00*/  LEA.HI.X R7, R30, R6, R7, 0x1, P0 ;  /* 0x000000061e077211 */ /* 0x000fe200000f0c07 */
[----:B------:R-:W-:-:S04]  /*3b10*/  IMAD.WIDE.U32 R30, R8, c[0x0][0x1bc], RZ ;  /* 0x00006f00081e7a25 */ /* 0x000fc800078e00ff */
[--C-:B------:R-:W-:Y:S01]  /*3b20*/  IMAD R35, R8, UR4, R17.reuse ;  /* 0x0000000408237c24 */ /* 0x100fe2000f8e0211 */
[----:B------:R-:W-:Y:S01]  /*3b30*/  MUFU.RCP R55, R55 ;  /* 0x0000003700377308 */ /* 0x000fe20000001000 */
[----:B-1----:R-:W-:Y:S01]  /*3b40*/  FMUL R39, R45, R46 ;  /* 0x0000002e2d277220 */ /* 0x002fe20000400000 */
[----:B------:R-:W-:Y:S01]  /*3b50*/  LEA R20, P0, R30, R16, 0x1 ;  /* 0x000000101e147211 */ /* 0x000fe200078008ff */
[----:B------:R-:W-:Y:S01]  /*3b60*/  IMAD.WIDE.U32 R32, R9, c[0x0][0x1bc], RZ ;  /* 0x00006f0009207a25 */ /* 0x000fe200078e00ff */
[----:B------:R-:W-:Y:S02]  /*3b70*/  IADD3 R35, R31, R35, RZ ;  /* 0x000000231f237210 */ /* 0x000fe40007ffe0ff */
[----:B------:R-:W-:Y:S01]  /*3b80*/  LOP3.LUT R31, R21, 0x6, R0, 0xf8, !PT ;  /* 0x00000006151f7812 */ /* 0x000fe200078ef800 */
[----:B------:R-:W-:Y:S01]  /*3b90*/  IMAD R37, R9, UR4, R17 ;  /* 0x0000000409257c24 */ /* 0x000fe2000f8e0211 */
[----:B------:R-:W1:Y:S01]  /*3ba0*/  MUFU.RCP R46, R47 ;  /* 0x0000002f002e7308 */ /* 0x000e620000001000 */
[----:B------:R-:W-:Y:S01]  /*3bb0*/  LOP3.LUT R21, R0, 0xc0, RZ, 0xc0, !PT ;  /* 0x000000c000157812 */ /* 0x000fe200078ec0ff */
[----:B------:R-:W-:Y:S01]  /*3bc0*/  @!P4 FMUL R61, R61, 16777216 ;  /* 0x4b8000003d3dc820 */ /* 0x000fe20000400000 */
[----:B------:R-:W-:Y:S01]  /*3bd0*/  LEA.HI.X R0, R30, R6, R35, 0x1, P0 ;  /* 0x000000061e007211 */ /* 0x000fe200000f0c23 */
[C---:B------:R-:W-:Y:S01]  /*3be0*/  FMUL R43, R45.reuse, R34 ;  /* 0x000000222d2b7220 */ /* 0x040fe20000400000 */
[C---:B------:R-:W-:Y:S01]  /*3bf0*/  LEA R9, P0, R32.reuse, R16, 0x1 ;  /* 0x0000001020097211 */ /* 0x040fe200078008ff */
[----:B------:R-:W-:Y:S01]  /*3c00*/  FMUL R41, R45, R40 ;  /* 0x000000282d297220 */ /* 0x000fe20000400000 */
[----:B------:R-:W-:Y:S01]  /*3c10*/  IADD3 R33, R33, R37, RZ ;  /* 0x0000002521217210 */ /* 0x000fe20007ffe0ff */
[----:B------:R-:W-:Y:S01]  /*3c20*/  @!P4 FMUL R89, R89, 16777216 ;  /* 0x4b8000005959c820 */ /* 0x000fe20000400000 */
[----:B------:R-:W-:Y:S01]  /*3c30*/  IADD3 R21, R21, R36, RZ ;  /* 0x0000002415157210 */ /* 0x000fe20007ffe0ff */
[----:B------:R-:W-:Y:S01]  /*3c40*/  @!P4 FMUL R81, R81, 16777216 ;  /* 0x4b8000005151c820 */ /* 0x000fe20000400000 */
[----:B------:R-:W-:Y:S01]  /*3c50*/  LEA.HI.X R8, R32, R6, R33, 0x1, P0 ;  /* 0x0000000620087211 */ /* 0x000fe200000f0c21 */
[----:B------:R-:W-:Y:S01]  /*3c60*/  @!P4 FMUL R77, R77, 16777216 ;  /* 0x4b8000004d4dc820 */ /* 0x000fe20000400000 */
[----:B------:R-:W-:Y:S01]  /*3c70*/  IADD3 R30, R14, -0x3f3504f3, RZ ;  /* 0xc0cafb0d0e1e7810 */ /* 0x000fe20007ffe0ff */
[----:B------:R-:W-:Y:S01]  /*3c80*/  @!P4 FMUL R85, R85, 16777216 ;  /* 0x4b8000005555c820 */ /* 0x000fe20000400000 */
[----:B------:R-:W-:Y:S01]  /*3c90*/  LEA R190, R190, R31, 0x4 ;  /* 0x0000001fbebe7211 */ /* 0x000fe200078e20ff */
[C---:B------:R-:W-:Y:S01]  /*3ca0*/  FMUL R126, R45.reuse, R126 ;  /* 0x0000007e2d7e7220 */ /* 0x040fe20000400000 */
[----:B------:R-:W-:Y:S01]  /*3cb0*/  FSETP.NEU.AND P0, PT, R14, RZ, PT ;  /* 0x000000ff0e00720b */ /* 0x000fe20003f0d000 */
[C---:B------:R-:W-:Y:S01]  /*3cc0*/  FMUL R127, R45.reuse, R127 ;  /* 0x0000007f2d7f7220 */ /* 0x040fe20000400000 */
[----:B------:R-:W-:Y:S01]  /*3cd0*/  IADD3 R185, R190, R185, RZ ;  /* 0x000000b9beb97210 */ /* 0x000fe20007ffe0ff */
[----:B------:R-:W-:-:S02]  /*3ce0*/  FMUL R38, R45, R122 ;  /* 0x0000007a2d267220 */ /* 0x000fc40000400000 */
[----:B------:R-:W-:Y:S01]  /*3cf0*/  FMUL R37, R45, R118 ;  /* 0x000000762d257220 */ /* 0x000fe20000400000 */
[----:B------:R-:W-:Y:S01]  /*3d00*/  F2FP.PACK_AB R126, R127, R126 ;  /* 0x0000007e7f7e723e */ /* 0x000fe200000000ff */
[----:B------:R-:W-:Y:S01]  /*3d10*/  FMUL R44, R45, R44 ;  /* 0x0000002c2d2c7220 */ /* 0x000fe20000400000 */
[----:B------:R-:W-:Y:S01]  /*3d20*/  F2FP.PACK_AB R38, R43, R38 ;  /* 0x000000262b26723e */ /* 0x000fe200000000ff */
[C---:B------:R-:W-:Y:S02]  /*3d30*/  FMUL R36, R45.reuse, R114 ;  /* 0x000000722d247220 */ /* 0x040fe40000400000 */
[C---:B------:R-:W-:Y:S01]  /*3d40*/  FMUL R35, R45.reuse, R110 ;  /* 0x0000006e2d237220 */ /* 0x040fe20000400000 */
[----:B------:R-:W-:Y:S01]  /*3d50*/  F2FP.PACK_AB R37, R44, R37 ;  /* 0x000000252c25723e */ /* 0x000fe200000000ff */
[----:B------:R-:W-:Y:S01]  /*3d60*/  FMUL R42, R45, R42 ;  /* 0x0000002a2d2a7220 */ /* 0x000fe20000400000 */
[----:B------:R-:W-:Y:S01]  /*3d70*/  F2FP.PACK_AB R36, R41, R36 ;  /* 0x000000242924723e */ /* 0x000fe200000000ff */
[----:B------:R-:W-:-:S02]  /*3d80*/  FMUL R34, R45, R106 ;  /* 0x0000006a2d227220 */ /* 0x000fc40000400000 */
[C---:B------:R-:W-:Y:S02]  /*3d90*/  FMUL R33, R45.reuse, R102 ;  /* 0x000000662d217220 */ /* 0x040fe40000400000 */
[C---:B------:R-:W-:Y:S02]  /*3da0*/  FMUL R40, R45.reuse, R48 ;  /* 0x000000302d287220 */ /* 0x040fe40000400000 */
[----:B------:R-:W-:Y:S02]  /*3db0*/  FMUL R32, R45, R98 ;  /* 0x000000622d207220 */ /* 0x000fe40000400000 */
[----:B------:R-:W-:Y:S01]  /*3dc0*/  @!P6 FMUL R94, R94, 16777216 ;  /* 0x4b8000005e5ee820 */ /* 0x000fe20000400000 */
[----:B------:R-:W-:Y:S01]  /*3dd0*/  F2FP.PACK_AB R44, R40, R33 ;  /* 0x00000021282c723e */ /* 0x000fe200000000ff */
[----:B------:R-:W-:Y:S02]  /*3de0*/  @!P6 FMUL R56, R56, 16777216 ;  /* 0x4b8000003838e820 */ /* 0x000fe40000400000 */
[----:B------:R-:W-:-:S02]  /*3df0*/  @!P6 FMUL R90, R90, 16777216 ;  /* 0x4b8000005a5ae820 */ /* 0x000fc40000400000 */
[----:B------:R-:W-:Y:S02]  /*3e00*/  @!P6 FMUL R64, R64, 16777216 ;  /* 0x4b8000004040e820 */ /* 0x000fe40000400000 */
[----:B------:R-:W-:Y:S02]  /*3e10*/  @!P6 FMUL R86, R86, 16777216 ;  /* 0x4b8000005656e820 */ /* 0x000fe40000400000 */
[----:B------:R-:W-:Y:S02]  /*3e20*/  @!P6 FMUL R66, R66, 16777216 ;  /* 0x4b8000004242e820 */ /* 0x000fe40000400000 */
[----:B------:R-:W-:Y:S02]  /*3e30*/  @!P6 FMUL R82, R82, 16777216 ;  /* 0x4b8000005252e820 */ /* 0x000fe40000400000 */
        /* <DEDUP_REMOVED lines=9> */
[----:B------:R-:W-:Y:S02]  /*3ed0*/  FMUL R45, R45, R50 ;  /* 0x000000322d2d7220 */ /* 0x000fe40000400000 */
[----:B------:R-:W-:Y:S02]  /*3ee0*/  @!P5 FMUL R131, R131, 16777216 ;  /* 0x4b8000008383d820 */ /* 0x000fe40000400000 */
[----:B------:R-:W-:Y:S01]  /*3ef0*/  @!P5 FMUL R124, R124, 16777216 ;  /* 0x4b8000007c7cd820 */ /* 0x000fe20000400000 */
[----:B------:R-:W-:Y:S01]  /*3f00*/  F2FP.PACK_AB R45, R45, R32 ;  /* 0x000000202d2d723e */ /* 0x000fe200000000ff */
[----:B------:R-:W-:Y:S02]  /*3f10*/  @!P5 FMUL R125, R125, 16777216 ;  /* 0x4b8000007d7dd820 */ /* 0x000fe40000400000 */
[----:B------:R-:W-:Y:S01]  /*3f20*/  @!P5 FMUL R120, R120, 16777216 ;  /* 0x4b8000007878d820 */ /* 0x000fe20000400000 */
[----:B------:R-:W-:Y:S01]  /*3f30*/  MUFU.RCP R131, R131 ;  /* 0x0000008300837308 */ /* 0x000fe20000001000 */
        /* <DEDUP_REMOVED lines=12> */
[----:B------:R-:W-:Y:S01]  /*4000*/  @!P5 FMUL R29, R29, 16777216 ;  /* 0x4b8000001d1dd820 */ /* 0x000fe20000400000 */
[C---:B------:R-:W-:Y:S01]  /*4010*/  FSETP.GEU.AND P5, PT, R144.reuse, 1.175494350822287508e-38, PT ;  /* 0x008000009000780b */ /* 0x040fe20003fae000 */
[----:B------:R-:W-:-:S02]  /*4020*/  FMUL R5, R144, 8388608 ;  /* 0x4b00000090057820 */ /* 0x000fc40000400000 */
[C---:B-1----:R-:W-:Y:S02]  /*4030*/  FMUL R50, R46.reuse, R61 ;  /* 0x0000003d2e327220 */ /* 0x042fe40000400000 */
[C---:B------:R-:W-:Y:S01]  /*4040*/  FMUL R60, R46.reuse, R89 ;  /* 0x000000592e3c7220 */ /* 0x040fe20000400000 */
[----:B------:R-:W-:Y:S01]  /*4050*/  FSEL R144, R5, R144, !P5 ;  /* 0x0000009005907208 */ /* 0x000fe20006800000 */
[C---:B------:R-:W-:Y:S01]  /*4060*/  FMUL R62, R46.reuse, R81 ;  /* 0x000000512e3e7220 */ /* 0x040fe20000400000 */
[----:B------:R-:W-:Y:S01]  /*4070*/  MOV R5, 0x4 ;  /* 0x0000000400057802 */ /* 0x000fe20000000f00 */
[----:B------:R-:W-:Y:S01]  /*4080*/  FMUL R61, R46, R77 ;  /* 0x0000004d2e3d7220 */ /* 0x000fe20000400000 */
[----:B------:R-:W-:Y:S01]  /*4090*/  ISETP.GE.U32.AND P1, PT, R144, 0x7f800000, PT ;  /* 0x7f8000009000780c */ /* 0x000fe20003f26070 */
[----:B------:R-:W-:Y:S02]  /*40a0*/  FMUL R31, R46, R85 ;  /* 0x000000552e1f7220 */ /* 0x000fe40000400000 */
[----:B------:R-:W-:Y:S01]  /*40b0*/  FMUL R94, R55, R94 ;  /* 0x0000005e375e7220 */ /* 0x000fe20000400000 */
[----:B------:R-:W-:Y:S01]  /*40c0*/  F2FP.PACK_AB R50, R61, R50 ;  /* 0x000000323d32723e */ /* 0x000fe200000000ff */
[----:B------:R-:W-:Y:S01]  /*40d0*/  FMUL R77, R55, R56 ;  /* 0x00000038374d7220 */ /* 0x000fe20000400000 */
[----:B------:R-:W-:Y:S01]  /*40e0*/  LOP3.LUT R56, R189, 0x400, RZ, 0xfc, !PT ;  /* 0x00000400bd387812 */ /* 0x000fe200078efcff */
[----:B------:R-:W-:-:S02]  /*40f0*/  FMUL R90, R55, R90 ;  /* 0x0000005a375a7220 */ /* 0x000fc40000400000 */
[C---:B------:R-:W-:Y:S01]  /*4100*/  FMUL R79, R55.reuse, R64 ;  /* 0x00000040374f7220 */ /* 0x040fe20000400000 */
[----:B------:R-:W-:Y:S01]  /*4110*/  FSEL R64, RZ, -23, P3 ;  /* 0xc1b80000ff407808 */ /* 0x000fe20001800000 */
[----:B------:R-:W-:Y:S01]  /*4120*/  FMUL R86, R55, R86 ;  /* 0x0000005637567220 */ /* 0x000fe20000400000 */
[----:B------:R-:W-:Y:S01]  /*4130*/  ISETP.GE.U32.AND P3, PT, R15, 0x7f800000, PT ;  /* 0x7f8000000f00780c */ /* 0x000fe20003f66070 */
[C---:B------:R-:W-:Y:S01]  /*4140*/  FMUL R81, R55.reuse, R66 ;  /* 0x0000004237517220 */ /* 0x040fe20000400000 */
[----:B------:R-:W-:Y:S01]  /*4150*/  SHF.R.U32.HI R66, RZ, 0x2, R56 ;  /* 0x00000002ff427819 */ /* 0x000fe20000011638 */
[C---:B------:R-:W-:Y:S01]  /*4160*/  FMUL R82, R55.reuse, R82 ;  /* 0x0000005237527220 */ /* 0x040fe20000400000 */
[----:B------:R-:W-:Y:S01]  /*4170*/  IADD3 R56, R144, -0x3f3504f3, RZ ;  /* 0xc0cafb0d90387810 */ /* 0x000fe20007ffe0ff */
[C---:B------:R-:W-:Y:S01]  /*4180*/  FMUL R83, R55.reuse, R68 ;  /* 0x0000004437537220 */ /* 0x040fe20000400000 */
[----:B------:R-:W-:Y:S01]  /*4190*/  FSEL R68, RZ, -23, P2 ;  /* 0xc1b80000ff447808 */ /* 0x000fe20001000000 */
[C---:B------:R-:W-:Y:S01]  /*41a0*/  FMUL R78, R55.reuse, R78 ;  /* 0x0000004e374e7220 */ /* 0x040fe20000400000 */
[----:B------:R-:W-:Y:S01]  /*41b0*/  LOP3.LUT R75, R56, 0xff800000, RZ, 0xc0, !PT ;  /* 0xff800000384b7812 */ /* 0x000fe200078ec0ff */
[C---:B------:R-:W-:Y:S01]  /*41c0*/  FMUL R85, R55.reuse, R72 ;  /* 0x0000004837557220 */ /* 0x040fe20000400000 */
[----:B------:R-:W-:Y:S01]  /*41d0*/  ISETP.GE.U32.AND P2, PT, R14, 0x7f800000, PT ;  /* 0x7f8000000e00780c */ /* 0x000fe20003f46070 */
[----:B------:R-:W-:Y:S01]  /*41e0*/  FMUL R80, R55, R74 ;  /* 0x0000004a37507220 */ /* 0x000fe20000400000 */
[----:B------:R-:W-:Y:S01]  /*41f0*/  F2FP.PACK_AB R77, R77, R94 ;  /* 0x0000005e4d4d723e */ /* 0x000fe200000000ff */
[----:B------:R-:W-:Y:S01]  /*4200*/  FMUL R87, R55, R76 ;  /* 0x0000004c37577220 */ /* 0x000fe20000400000 */
[----:B------:R-:W-:Y:S01]  /*4210*/  SHF.L.U32 R76, R189, 0x1, RZ ;  /* 0x00000001bd4c7819 */ /* 0x000fe200000006ff */
[C---:B------:R-:W-:Y:S01]  /*4220*/  FMUL R84, R55.reuse, R70 ;  /* 0x0000004637547220 */ /* 0x040fe20000400000 */
[----:B------:R1:W-:Y:S01]  /*4230*/  I2F R74, R75 ;  /* 0x0000004b004a7306 */ /* 0x0003e20000201400 */
[C---:B------:R-:W-:Y:S01]  /*4240*/  FMUL R89, R55.reuse, R88 ;  /* 0x0000005837597220 */ /* 0x040fe20000400000 */
[----:B------:R-:W-:Y:S01]  /*4250*/  MOV R88, 0x3dc6b27f ;  /* 0x3dc6b27f00587802 */ /* 0x000fe20000000f00 */
[----:B------:R-:W-:Y:S01]  /*4260*/  FMUL R92, R55, R92 ;  /* 0x0000005c375c7220 */ /* 0x000fe20000400000 */
[----:B------:R-:W-:Y:S01]  /*4270*/  F2FP.PACK_AB R79, R79, R90 ;  /* 0x0000005a4f4f723e */ /* 0x000fe200000000ff */
[----:B------:R-:W-:Y:S01]  /*4280*/  FMUL R91, R55, R96 ;  /* 0x00000060375b7220 */ /* 0x000fe20000400000 */
[----:B------:R-:W-:Y:S01]  /*4290*/  LOP3.LUT R55, R30, 0xff800000, RZ, 0xc0, !PT ;  /* 0xff8000001e377812 */ /* 0x000fe200078ec0ff */
[----:B------:R-:W-:Y:S01]  /*42a0*/  @!P4 FMUL R49, R49, 16777216 ;  /* 0x4b8000003131c820 */ /* 0x000fe20000400000 */
[----:B------:R-:W-:Y:S01]  /*42b0*/  IADD3 R30, R15, -0x3f3504f3, RZ ;  /* 0xc0cafb0d0f1e7810 */ /* 0x000fe20007ffe0ff */
[----:B------:R-:W-:Y:S01]  /*42c0*/  @!P4 FMUL R65, R65, 16777216 ;  /* 0x4b8000004141c820 */ /* 0x000fe20000400000 */
[----:B-1----:R-:W-:Y:S01]  /*42d0*/  IADD3 R75, R144, -R75, RZ ;  /* 0x8000004b904b7210 */ /* 0x002fe20007ffe0ff */
[----:B------:R-:W-:Y:S01]  /*42e0*/  @!P4 FMUL R67, R67, 16777216 ;  /* 0x4b8000004343c820 */ /* 0x000fe20000400000 */
[----:B------:R-:W-:Y:S01]  /*42f0*/  LOP3.LUT R70, R30, 0xff800000, RZ, 0xc0, !PT ;  /* 0xff8000001e467812 */ /* 0x000fe200078ec0ff */
[----:B------:R-:W-:Y:S01]  /*4300*/  @!P4 FMUL R51, R51, 16777216 ;  /* 0x4b8000003333c820 */ /* 0x000fe20000400000 */
[----:B------:R-:W-:Y:S01]  /*4310*/  IADD3 R30, R128, -0x3f3504f3, RZ ;  /* 0xc0cafb0d801e7810 */ /* 0x000fe20007ffe0ff */
[----:B------:R-:W-:Y:S01]  /*4320*/  @!P4 FMUL R57, R57, 16777216 ;  /* 0x4b8000003939c820 */ /* 0x000fe20000400000 */
[----:B------:R-:W-:Y:S01]  /*4330*/  F2FP.PACK_AB R81, R81, R86 ;  /* 0x000000565151723e */ /* 0x000fe200000000ff */
[----:B------:R-:W-:Y:S01]  /*4340*/  @!P4 FMUL R73, R73, 16777216 ;  /* 0x4b8000004949c820 */ /* 0x000fe20000400000 */
[----:B------:R-:W-:Y:S01]  /*4350*/  F2FP.PACK_AB R82, R83, R82 ;  /* 0x000000525352723e */ /* 0x000fe200000000ff */
[C---:B------:R-:W-:Y:S01]  /*4360*/  FMUL R54, R46.reuse, R49 ;  /* 0x000000312e367220 */ /* 0x040fe20000400000 */
[----:B------:R-:W-:Y:S01]  /*4370*/  F2FP.PACK_AB R78, R85, R78 ;  /* 0x0000004e554e723e */ /* 0x000fe200000000ff */
[C---:B------:R-:W-:Y:S01]  /*4380*/  FMUL R47, R46.reuse, R67 ;  /* 0x000000432e2f7220 */ /* 0x040fe20000400000 */
[C---:B------:R-:W-:Y:S01]  /*4390*/  LOP3.LUT R67, R189.reuse, 0x800, RZ, 0xfc, !PT ;  /* 0x00000800bd437812 */ /* 0x040fe200078efcff */
[C---:B------:R-:W-:Y:S01]  /*43a0*/  FMUL R49, R46.reuse, R65 ;  /* 0x000000412e317220 */ /* 0x040fe20000400000 */
[----:B------:R-:W-:Y:S01]  /*43b0*/  LOP3.LUT R189, R189, 0xc00, RZ, 0xfc, !PT ;  /* 0x00000c00bdbd7812 */ /* 0x000fe200078efcff */
[C---:B------:R-:W-:Y:S01]  /*43c0*/  FMUL R52, R46.reuse, R51 ;  /* 0x000000332e347220 */ /* 0x040fe20000400000 */
[----:B------:R1:W2:Y:S01]  /*43d0*/  I2F R65, R55 ;  /* 0x0000003700417306 */ /* 0x0002a20000201400 */
[----:B------:R-:W-:Y:S01]  /*43e0*/  FMUL R51, R46, R57 ;  /* 0x000000392e337220 */ /* 0x000fe20000400000 */
[----:B------:R-:W-:Y:S01]  /*43f0*/  LOP3.LUT R57, R2, 0x78, RZ, 0xc0, !PT ;  /* 0x0000007802397812 */ /* 0x000fe200078ec0ff */
[----:B------:R-:W-:Y:S01]  /*4400*/  FMUL R58, R46, R73 ;  /* 0x000000492e3a7220 */ /* 0x000fe20000400000 */
[----:B------:R-:W-:Y:S01]  /*4410*/  LOP3.LUT R73, R30, 0xff800000, RZ, 0xc0, !PT ;  /* 0xff8000001e497812 */ /* 0x000fe200078ec0ff */
[----:B------:R-:W-:Y:S01]  /*4420*/  @!P4 FMUL R69, R69, 16777216 ;  /* 0x4b8000004545c820 */ /* 0x000fe20000400000 */
[----:B------:R-:W-:Y:S01]  /*4430*/  SHF.R.U32.HI R67, RZ, 0x2, R67 ;  /* 0x00000002ff437819 */ /* 0x000fe20000011643 */
[----:B------:R-:W-:Y:S01]  /*4440*/  FADD R75, R75, -1 ;  /* 0xbf8000004b4b7421 */ /* 0x000fe20000000000 */
[----:B------:R3:W4:Y:S01]  /*4450*/  I2F R72, R73 ;  /* 0x0000004900487306 */ /* 0x0007220000201400 */
[----:B-1----:R-:W-:Y:S01]  /*4460*/  IADD3 R55, R14, -R55, RZ ;  /* 0x800000370e377210 */ /* 0x002fe20007ffe0ff */
[----:B------:R-:W-:Y:S01]  /*4470*/  FMUL R48, R46, R69 ;  /* 0x000000452e307220 */ /* 0x000fe20000400000 */
[----:B------:R-:W-:Y:S01]  /*4480*/  LEA R30, R57, R76, 0x1 ;  /* 0x0000004c391e7211 */ /* 0x000fe200078e08ff */
[----:B------:R-:W-:Y:S01]  /*4490*/  @!P4 FMUL R63, R63, 16777216 ;  /* 0x4b8000003f3fc820 */ /* 0x000fe20000400000 */
[----:B------:R-:W-:Y:S01]  /*44a0*/  LOP3.LUT R57, R66, 0x1f0, RZ, 0xc0, !PT ;  /* 0x000001f042397812 */ /* 0x000fe200078ec0ff */
[----:B------:R-:W-:Y:S01]  /*44b0*/  FADD R66, R55, -1 ;  /* 0xbf80000037427421 */ /* 0x000fe20000000000 */
[----:B------:R-:W-:Y:S01]  /*44c0*/  LOP3.LUT R67, R67, 0x2f0, RZ, 0xc0, !PT ;  /* 0x000002f043437812 */ /* 0x000fe200078ec0ff */
[----:B------:R1:W5:Y:S01]  /*44d0*/  I2F R69, R70 ;  /* 0x0000004600457306 */ /* 0x0003620000201400 */
[----:B------:R-:W-:Y:S01]  /*44e0*/  SHF.R.U32.HI R189, RZ, 0x2, R189 ;  /* 0x00000002ffbd7819 */ /* 0x000fe200000116bd */
[----:B--2---:R-:W-:Y:S01]  /*44f0*/  FFMA.FTZ R64, R65, 1.1920928955078125e-07, R64 ;  /* 0x3400000041407823 */ /* 0x004fe20000010040 */
[----:B------:R-:W-:Y:S01]  /*4500*/  IADD3 R56, R76, R67, RZ ;  /* 0x000000434c387210 */ /* 0x000fe20007ffe0ff */
[----:B------:R-:W-:Y:S01]  /*4510*/  FFMA.FTZ R67, R66, R88, -0.16845393180847167969 ;  /* 0xbe2c7f3042437423 */ /* 0x000fe20000010058 */
[----:B---3--:R-:W-:Y:S01]  /*4520*/  IADD3 R73, R128, -R73, RZ ;  /* 0x8000004980497210 */ /* 0x008fe20007ffe0ff */
[----:B------:R-:W-:Y:S01]  /*4530*/  @!P4 FMUL R53, R53, 16777216 ;  /* 0x4b8000003535c820 */ /* 0x000fe20000400000 */
[----:B------:R-:W-:Y:S01]  /*4540*/  FSEL R65, RZ, -23, P5 ;  /* 0xc1b80000ff417808 */ /* 0x000fe20002800000 */
[C---:B------:R-:W-:Y:S01]  /*4550*/  FFMA.FTZ R67, R66.reuse, R67, 0.1716887056827545166 ;  /* 0x3e2fcf2a42437423 */ /* 0x040fe20000010043 */
[----:B-1----:R-:W-:Y:S01]  /*4560*/  IADD3 R70, R15, -R70, RZ ;  /* 0x800000460f467210 */ /* 0x002fe20007ffe0ff */
[----:B------:R-:W-:Y:S01]  /*4570*/  FADD R73, R73, -1 ;  /* 0xbf80000049497421 */ /* 0x000fe20000000000 */
[----:B------:R-:W-:Y:S01]  /*4580*/  LOP3.LUT R189, R189, 0x3f0, RZ, 0xc0, !PT ;  /* 0x000003f0bdbd7812 */ /* 0x000fe200078ec0ff */
[----:B------:R-:W-:Y:S01]  /*4590*/  FFMA.FTZ R67, R66, R67, -0.17900948226451873779 ;  /* 0xbe374e4342437423 */ /* 0x000fe20000010043 */
[----:B------:R-:W-:Y:S01]  /*45a0*/  IADD3 R55, R76, R57, RZ ;  /* 0x000000394c377210 */ /* 0x000fe20007ffe0ff */
[----:B------:R-:W-:Y:S01]  /*45b0*/  FADD R70, R70, -1 ;  /* 0xbf80000046467421 */ /* 0x000fe20000000000 */
[----:B------:R-:W-:Y:S01]  /*45c0*/  IADD3 R57, R76, R189, RZ ;  /* 0x000000bd4c397210 */ /* 0x000fe20007ffe0ff */
[----:B----4-:R-:W-:Y:S01]  /*45d0*/  FFMA.FTZ R71, R72, 1.1920928955078125e-07, R71 ;  /* 0x3400000048477823 */ /* 0x010fe20000010047 */
[----:B------:R-:W-:Y:S01]  /*45e0*/  FSETP.NEU.AND P5, PT, R15, RZ, PT ;  /* 0x000000ff0f00720b */ /* 0x000fe20003fad000 */
[----:B------:R-:W-:Y:S01]  /*45f0*/  FFMA.FTZ R74, R74, 1.1920928955078125e-07, R65 ;  /* 0x340000004a4a7823 */ /* 0x000fe20000010041 */
[----:B------:R-:W-:Y:S01]  /*4600*/  LOP3.LUT R2, R2, 0x7f, RZ, 0xc0, !PT ;  /* 0x0000007f02027812 */ /* 0x000fe200078ec0ff */
[-C--:B------:R-:W-:Y:S01]  /*4610*/  FFMA.FTZ R65, R70, R88.reuse, -0.16845393180847167969 ;  /* 0xbe2c7f3046417423 */ /* 0x080fe20000010058 */
[----:B------:R-:W-:Y:S01]  /*4620*/  F2FP.PACK_AB R51, R62, R51 ;  /* 0x000000333e33723e */ /* 0x000fe200000000ff */
[-C--:B------:R-:W-:Y:S01]  /*4630*/  FFMA.FTZ R72, R73, R88.reuse, -0.16845393180847167969 ;  /* 0xbe2c7f3049487423 */ /* 0x080fe20000010058 */
[----:B------:R-:W-:Y:S01]  /*4640*/  F2FP.PACK_AB R49, R58, R49 ;  /* 0x000000313a31723e */ /* 0x000fe200000000ff */
[----:B------:R-:W-:Y:S01]  /*4650*/  FFMA.FTZ R76, R75, R88, -0.16845393180847167969 ;  /* 0xbe2c7f304b4c7423 */ /* 0x000fe20000010058 */
[----:B------:R-:W-:Y:S01]  /*4660*/  F2FP.PACK_AB R80, R87, R80 ;  /* 0x000000505750723e */ /* 0x000fe200000000ff */
[----:B------:R-:W-:Y:S01]  /*4670*/  FFMA.FTZ R67, R66, R67, 0.20512372255325317383 ;  /* 0x3e520bf442437423 */ /* 0x000fe20000010043 */
[----:B------:R-:W-:Y:S01]  /*4680*/  F2FP.PACK_AB R47, R48, R47 ;  /* 0x0000002f302f723e */ /* 0x000fe200000000ff */
[----:B------:R-:W-:Y:S01]  /*4690*/  FFMA.FTZ R65, R70, R65, 0.1716887056827545166 ;  /* 0x3e2fcf2a46417423 */ /* 0x000fe20000010041 */
[----:B------:R-:W-:Y:S01]  /*46a0*/  F2FP.PACK_AB R84, R89, R84 ;  /* 0x000000545954723e */ /* 0x000fe200000000ff */
[----:B------:R-:W-:Y:S01]  /*46b0*/  FFMA.FTZ R72, R73, R72, 0.1716887056827545166 ;  /* 0x3e2fcf2a49487423 */ /* 0x000fe20000010048 */
[----:B------:R-:W-:Y:S01]  /*46c0*/  F2FP.PACK_AB R91, R91, R92 ;  /* 0x0000005c5b5b723e */ /* 0x000fe200000000ff */
[----:B------:R-:W-:-:S02]  /*46d0*/  FFMA.FTZ R76, R75, R76, 0.1716887056827545166 ;  /* 0x3e2fcf2a4b4c7423 */ /* 0x000fc4000001004c */
[----:B------:R-:W-:Y:S02]  /*46e0*/  FFMA.FTZ R67, R66, R67, -0.24046532809734344482 ;  /* 0xbe763c8b42437423 */ /* 0x000fe40000010043 */
[----:B------:R-:W-:Y:S02]  /*46f0*/  FFMA.FTZ R65, R70, R65, -0.17900948226451873779 ;  /* 0xbe374e4346417423 */ /* 0x000fe40000010041 */
[----:B------:R-:W-:Y:S02]  /*4700*/  FFMA.FTZ R72, R73, R72, -0.17900948226451873779 ;  /* 0xbe374e4349487423 */ /* 0x000fe40000010048 */
[----:B------:R-:W-:Y:S02]  /*4710*/  FFMA.FTZ R76, R75, R76, -0.17900948226451873779 ;  /* 0xbe374e434b4c7423 */ /* 0x000fe4000001004c */
[----:B------:R-:W-:Y:S02]  /*4720*/  FFMA.FTZ R67, R66, R67, 0.28857114911079406738 ;  /* 0x3e93bf9942437423 */ /* 0x000fe40000010043 */
[----:B------:R-:W-:-:S02]  /*4730*/  FFMA.FTZ R65, R70, R65, 0.20512372255325317383 ;  /* 0x3e520bf446417423 */ /* 0x000fc40000010041 */
[----:B------:R-:W-:Y:S02]  /*4740*/  FFMA.FTZ R72, R73, R72, 0.20512372255325317383 ;  /* 0x3e520bf449487423 */ /* 0x000fe40000010048 */
[----:B------:R-:W-:Y:S02]  /*4750*/  FFMA.FTZ R76, R75, R76, 0.20512372255325317383 ;  /* 0x3e520bf44b4c7423 */ /* 0x000fe4000001004c */
[----:B------:R-:W-:Y:S02]  /*4760*/  FFMA.FTZ R67, R66, R67, -0.36067417263984680176 ;  /* 0xbeb8aa4942437423 */ /* 0x000fe40000010043 */
[----:B------:R-:W-:Y:S02]  /*4770*/  FFMA.FTZ R65, R70, R65, -0.24046532809734344482 ;  /* 0xbe763c8b46417423 */ /* 0x000fe40000010041 */
[----:B------:R-:W-:Y:S02]  /*4780*/  FFMA.FTZ R72, R73, R72, -0.24046532809734344482 ;  /* 0xbe763c8b49487423 */ /* 0x000fe40000010048 */
[----:B------:R-:W-:-:S02]  /*4790*/  FFMA.FTZ R76, R75, R76, -0.24046532809734344482 ;  /* 0xbe763c8b4b4c7423 */ /* 0x000fc4000001004c */
[----:B------:R-:W-:Y:S02]  /*47a0*/  FFMA.FTZ R67, R66, R67, 0.48089820146560668945 ;  /* 0x3ef6384a42437423 */ /* 0x000fe40000010043 */
[----:B------:R-:W-:Y:S02]  /*47b0*/  FFMA.FTZ R65, R70, R65, 0.28857114911079406738 ;  /* 0x3e93bf9946417423 */ /* 0x000fe40000010041 */
[----:B------:R-:W-:Y:S02]  /*47c0*/  FFMA.FTZ R72, R73, R72, 0.28857114911079406738 ;  /* 0x3e93bf9949487423 */ /* 0x000fe40000010048 */
[----:B------:R-:W-:Y:S02]  /*47d0*/  FFMA.FTZ R76, R75, R76, 0.28857114911079406738 ;  /* 0x3e93bf994b4c7423 */ /* 0x000fe4000001004c */
[----:B------:R-:W-:Y:S02]  /*47e0*/  FFMA.FTZ R67, R66, R67, -0.72134751081466674805 ;  /* 0xbf38aa3b42437423 */ /* 0x000fe40000010043 */
[----:B------:R-:W-:-:S02]  /*47f0*/  FFMA.FTZ R65, R70, R65, -0.36067417263984680176 ;  /* 0xbeb8aa4946417423 */ /* 0x000fc40000010041 */
[----:B------:R-:W-:Y:S02]  /*4800*/  FFMA.FTZ R72, R73, R72, -0.36067417263984680176 ;  /* 0xbeb8aa4949487423 */ /* 0x000fe40000010048 */
[----:B------:R-:W-:Y:S02]  /*4810*/  FFMA.FTZ R76, R75, R76, -0.36067417263984680176 ;  /* 0xbeb8aa494b4c7423 */ /* 0x000fe4000001004c */
[----:B------:R-:W-:Y:S02]  /*4820*/  FMUL R67, R66, R67 ;  /* 0x0000004342437220 */ /* 0x000fe40000400000 */
[----:B------:R-:W-:Y:S02]  /*4830*/  FFMA.FTZ R65, R70, R65, 0.48089820146560668945 ;  /* 0x3ef6384a46417423 */ /* 0x000fe40000010041 */
[----:B------:R-:W-:Y:S02]  /*4840*/  FFMA.FTZ R72, R73, R72, 0.48089820146560668945 ;  /* 0x3ef6384a49487423 */ /* 0x000fe40000010048 */
[----:B------:R-:W-:-:S02]  /*4850*/  FFMA.FTZ R76, R75, R76, 0.48089820146560668945 ;  /* 0x3ef6384a4b4c7423 */ /* 0x000fc4000001004c */
[----:B------:R-:W-:Y:S02]  /*4860*/  FMUL R67, R66, R67 ;  /* 0x0000004342437220 */ /* 0x000fe40000400000 */
[----:B------:R-:W-:Y:S02]  /*4870*/  @!P4 FMUL R59, R59, 16777216 ;  /* 0x4b8000003b3bc820 */ /* 0x000fe40000400000 */
[----:B------:R-:W-:Y:S01]  /*4880*/  @!P4 FMUL R93, R93, 16777216 ;  /* 0x4b8000005d5dc820 */ /* 0x000fe20000400000 */
[----:B------:R-:W-:Y:S01]  /*4890*/  ISETP.GE.U32.AND P4, PT, R128, 0x7f800000, PT ;  /* 0x7f8000008000780c */ /* 0x000fe20003f86070 */
[----:B------:R-:W-:Y:S02]  /*48a0*/  FFMA.FTZ R65, R70, R65, -0.72134751081466674805 ;  /* 0xbf38aa3b46417423 */ /* 0x000fe40000010041 */
[----:B------:R-:W-:Y:S02]  /*48b0*/  FFMA.FTZ R72, R73, R72, -0.72134751081466674805 ;  /* 0xbf38aa3b49487423 */ /* 0x000fe40000010048 */
[----:B------:R-:W-:-:S02]  /*48c0*/  FFMA.FTZ R76, R75, R76, -0.72134751081466674805 ;  /* 0xbf38aa3b4b4c7423 */ /* 0x000fc4000001004c */
[----:B------:R-:W-:Y:S01]  /*48d0*/  FFMA.FTZ R67, R66, 1.4426950216293334961, R67 ;  /* 0x3fb8aa3b42437823 */ /* 0x000fe20000010043 */
[----:B------:R-:W-:Y:S01]  /*48e0*/  @P3 MOV R66, 0x7f800000 ;  /* 0x7f80000000423802 */ /* 0x000fe20000000f00 */
[----:B------:R-:W-:Y:S02]  /*48f0*/  FMUL R65, R70, R65 ;  /* 0x0000004146417220 */ /* 0x000fe40000400000 */
[----:B------:R-:W-:Y:S02]  /*4900*/  FMUL R72, R73, R72 ;  /* 0x0000004849487220 */ /* 0x000fe40000400000 */
[----:B------:R-:W-:Y:S02]  /*4910*/  FMUL R76, R75, R76 ;  /* 0x0000004c4b4c7220 */ /* 0x000fe40000400000 */
[----:B------:R-:W-:Y:S01]  /*4920*/  FADD R64, R64, R67 ;  /* 0x0000004340407221 */ /* 0x000fe20000000000 */
[----:B------:R-:W-:Y:S01]  /*4930*/  @P2 MOV R67, 0x7f800000 ;  /* 0x7f80000000432802 */ /* 0x000fe20000000f00 */
[----:B------:R-:W-:-:S02]  /*4940*/  FMUL R65, R70, R65 ;  /* 0x0000004146417220 */ /* 0x000fc40000400000 */
[----:B------:R-:W-:Y:S02]  /*4950*/  FMUL R72, R73, R72 ;  /* 0x0000004849487220 */ /* 0x000fe40000400000 */
[----:B------:R-:W-:Y:S02]  /*4960*/  FMUL R76, R75, R76 ;  /* 0x0000004c4b4c7220 */ /* 0x000fe40000400000 */
[----:B-----5:R-:W-:Y:S01]  /*4970*/  FFMA.FTZ R68, R69, 1.1920928955078125e-07, R68 ;  /* 0x3400000045447823 */ /* 0x020fe20000010044 */
[----:B------:R-:W-:Y:S01]  /*4980*/  @P1 MOV R69, 0x7f800000 ;  /* 0x7f80000000451802 */ /* 0x000fe20000000f00 */
[----:B------:R-:W-:Y:S01]  /*4990*/  @P2 FFMA.FTZ R64, R14, R67, +INF ;  /* 0x7f8000000e402423 */ /* 0x000fe20000010043 */
[----:B------:R-:W-:Y:S01]  /*49a0*/  @P4 MOV R67, 0x7f800000 ;  /* 0x7f80000000434802 */ /* 0x000fe20000000f00 */
[----:B------:R-:W-:Y:S01]  /*49b0*/  FFMA.FTZ R65, R70, 1.4426950216293334961, R65 ;  /* 0x3fb8aa3b46417823 */ /* 0x000fe20000010041 */
[----:B------:R-:W-:Y:S01]  /*49c0*/  FSETP.NEU.AND P2, PT, R128, RZ, PT ;  /* 0x000000ff8000720b */ /* 0x000fe20003f4d000 */
[----:B------:R-:W-:-:S02]  /*49d0*/  FFMA.FTZ R72, R73, 1.4426950216293334961, R72 ;  /* 0x3fb8aa3b49487823 */ /* 0x000fc40000010048 */
[----:B------:R-:W-:Y:S02]  /*49e0*/  FFMA.FTZ R75, R75, 1.4426950216293334961, R76 ;  /* 0x3fb8aa3b4b4b7823 */ /* 0x000fe4000001004c */
[----:B------:R-:W-:Y:S02]  /*49f0*/  FADD R65, R68, R65 ;  /* 0x0000004144417221 */ /* 0x000fe40000000000 */
[----:B------:R-:W-:Y:S02]  /*4a00*/  FADD R71, R71, R72 ;  /* 0x0000004847477221 */ /* 0x000fe40000000000 */
[----:B------:R-:W-:Y:S02]  /*4a10*/  FADD R74, R74, R75 ;  /* 0x0000004b4a4a7221 */ /* 0x000fe40000000000 */
[----:B------:R-:W-:Y:S01]  /*4a20*/  @P3 FFMA.FTZ R65, R15, R66, +INF ;  /* 0x7f8000000f413423 */ /* 0x000fe20000010042 */
[----:B------:R-:W-:Y:S01]  /*4a30*/  BAR.SYNC.DEFER_BLOCKING 0x0 ;  /* 0x0000000000007b1d */ /* 0x000fe20000010000 */
[----:B------:R-:W-:Y:S01]  /*4a40*/  @P4 FFMA.FTZ R71, R128, R67, +INF ;  /* 0x7f80000080474423 */ /* 0x000fe20000010043 */
[C---:B------:R-:W-:Y:S01]  /*4a50*/  FSETP.NEU.AND P3, PT, R144.reuse, RZ, PT ;  /* 0x000000ff9000720b */ /* 0x040fe20003f6d000 */
[----:B------:R-:W-:Y:S01]  /*4a60*/  @P1 FFMA.FTZ R74, R144, R69, +INF ;  /* 0x7f800000904a1423 */ /* 0x000fe20000010045 */
[----:B------:R-:W-:Y:S01]  /*4a70*/  FSEL R66, R64, -INF , P0 ;  /* 0xff80000040427808 */ /* 0x000fe20000000000 */
[----:B------:R-:W-:Y:S01]  /*4a80*/  IMAD.WIDE.U32 R4, R4, R5, c[0x0][0x180] ;  /* 0x0000600004047625 */ /* 0x000fe200078e0005 */
[----:B------:R-:W-:-:S02]  /*4a90*/  FSEL R64, R65, -INF , P5 ;  /* 0xff80000041407808 */ /* 0x000fc40002800000 */
[----:B------:R-:W-:Y:S01]  /*4aa0*/  FSEL R14, R71, -INF , P2 ;  /* 0xff800000470e7808 */ /* 0x000fe20001000000 */
[----:B------:R-:W-:Y:S01]  /*4ab0*/  FADD R66, R153, R66 ;  /* 0x0000004299427221 */ /* 0x000fe20000000000 */
[----:B------:R-:W-:Y:S01]  /*4ac0*/  FSEL R74, R74, -INF , P3 ;  /* 0xff8000004a4a7808 */ /* 0x000fe20001800000 */
[----:B------:R-:W-:Y:S02]  /*4ad0*/  FADD R64, R133, R64 ;  /* 0x0000004085407221 */ /* 0x000fe40000000000 */
[----:B------:R-:W-:Y:S02]  /*4ae0*/  FADD R14, R167, R14 ;  /* 0x0000000ea70e7221 */ /* 0x000fe40000000000 */
[----:B------:R-:W-:Y:S02]  /*4af0*/  FADD R74, R149, R74 ;  /* 0x0000004a954a7221 */ /* 0x000fe40000000000 */
[----:B------:R-:W-:-:S04]  /*4b00*/  IMAD.WIDE R4, R191, 0x4, R4 ;  /* 0x00000004bf047825 */ /* 0x000fc800078e0204 */
[C---:B------:R-:W-:Y:S02]  /*4b10*/  FMUL R24, R131.reuse, R24 ;  /* 0x0000001883187220 */ /* 0x040fe40000400000 */
[C---:B------:R-:W-:Y:S01]  /*4b20*/  FMUL R25, R131.reuse, R25 ;  /* 0x0000001983197220 */ /* 0x040fe20000400000 */
[----:B------:R-:W-:Y:S01]  /*4b30*/  STS [R21], R66 ;  /* 0x0000004215007388 */ /* 0x000fe20000000800 */
[C---:B------:R-:W-:Y:S02]  /*4b40*/  FMUL R26, R131.reuse, R26 ;  /* 0x0000001a831a7220 */ /* 0x040fe40000400000 */
[C---:B------:R-:W-:Y:S01]  /*4b50*/  FMUL R27, R131.reuse, R27 ;  /* 0x0000001b831b7220 */ /* 0x040fe20000400000 */
[----:B------:R-:W-:Y:S01]  /*4b60*/  STS [R21+0x20], R64 ;  /* 0x0000204015007388 */ /* 0x000fe20000000800 */
[C---:B------:R-:W-:Y:S02]  /*4b70*/  FMUL R28, R131.reuse, R28 ;  /* 0x0000001c831c7220 */ /* 0x040fe40000400000 */
[----:B------:R-:W-:Y:S01]  /*4b80*/  FMUL R29, R131, R29 ;  /* 0x0000001d831d7220 */ /* 0x000fe20000400000 */
[----:B------:R1:W-:Y:S01]  /*4b90*/  STS [R21+0x100], R14 ;  /* 0x0001000e15007388 */ /* 0x0003e20000000800 */
[----:B------:R-:W-:-:S02]  /*4ba0*/  FMUL R63, R46, R63 ;  /* 0x0000003f2e3f7220 */ /* 0x000fc40000400000 */
[C---:B------:R-:W-:Y:S01]  /*4bb0*/  FMUL R53, R46.reuse, R53 ;  /* 0x000000352e357220 */ /* 0x040fe20000400000 */
[----:B------:R2:W-:Y:S01]  /*4bc0*/  STS [R21+0x120], R74 ;  /* 0x0001204a15007388 */ /* 0x0005e20000000800 */
[----:B------:R-:W-:Y:S01]  /*4bd0*/  FMUL R59, R46, R59 ;  /* 0x0000003b2e3b7220 */ /* 0x000fe20000400000 */
[----:B------:R-:W-:Y:S01]  /*4be0*/  F2FP.PACK_AB R28, R29, R28 ;  /* 0x0000001c1d1c723e */ /* 0x000fe200000000ff */
[C---:B------:R-:W-:Y:S01]  /*4bf0*/  FMUL R124, R131.reuse, R124 ;  /* 0x0000007c837c7220 */ /* 0x040fe20000400000 */
[----:B------:R-:W-:Y:S01]  /*4c00*/  BAR.SYNC.DEFER_BLOCKING 0x0 ;  /* 0x0000000000007b1d */ /* 0x000fe20000010000 */
[----:B------:R-:W-:Y:S01]  /*4c10*/  FMUL R125, R131, R125 ;  /* 0x0000007d837d7220 */ /* 0x000fe20000400000 */
[----:B-1----:R-:W-:Y:S01]  /*4c20*/  F2FP.PACK_AB R14, R42, R35 ;  /* 0x000000232a0e723e */ /* 0x002fe200000000ff */
[----:B------:R-:W-:Y:S01]  /*4c30*/  FMUL R46, R46, R93 ;  /* 0x0000005d2e2e7220 */ /* 0x000fe20000400000 */
[----:B------:R-:W-:Y:S01]  /*4c40*/  F2FP.PACK_AB R54, R63, R54 ;  /* 0x000000363f36723e */ /* 0x000fe200000000ff */
[----:B------:R-:W-:Y:S01]  /*4c50*/  FMUL R120, R131, R120 ;  /* 0x0000007883787220 */ /* 0x000fe20000400000 */
[----:B--2---:R-:W-:Y:S01]  /*4c60*/  F2FP.PACK_AB R21, R25, R24 ;  /* 0x000000181915723e */ /* 0x004fe200000000ff */
[----:B------:R-:W-:Y:S01]  /*4c70*/  FMUL R121, R131, R121 ;  /* 0x0000007983797220 */ /* 0x000fe20000400000 */
[----:B------:R-:W-:Y:S01]  /*4c80*/  IADD3 R25, R185, 0x200, RZ ;  /* 0x00000200b9197810 */ /* 0x000fe20007ffe0ff */
[C---:B------:R-:W-:Y:S01]  /*4c90*/  FMUL R116, R131.reuse, R116 ;  /* 0x0000007483747220 */ /* 0x040fe20000400000 */
[----:B------:R-:W-:Y:S01]  /*4ca0*/  SHF.R.U32.HI R24, RZ, 0x2, R185 ;  /* 0x00000002ff187819 */ /* 0x000fe200000116b9 */
[C---:B------:R-:W-:Y:S01]  /*4cb0*/  FMUL R117, R131.reuse, R117 ;  /* 0x0000007583757220 */ /* 0x040fe20000400000 */
[----:B------:R-:W-:Y:S01]  /*4cc0*/  SHF.R.U32.HI R25, RZ, 0x2, R25 ;  /* 0x00000002ff197819 */ /* 0x000fe20000011619 */
[C---:B------:R-:W-:Y:S01]  /*4cd0*/  FMUL R112, R131.reuse, R112 ;  /* 0x0000007083707220 */ /* 0x040fe20000400000 */
[----:B------:R-:W-:Y:S01]  /*4ce0*/  LOP3.LUT R24, R24, 0x37c, RZ, 0xc0, !PT ;  /* 0x0000037c18187812 */ /* 0x000fe200078ec0ff */
[----:B------:R-:W-:Y:S01]  /*4cf0*/  FMUL R113, R131, R113 ;  /* 0x0000007183717220 */ /* 0x000fe20000400000 */
[----:B------:R-:W-:Y:S01]  /*4d00*/  LOP3.LUT R32, R25, 0x3f0, RZ, 0xc0, !PT ;  /* 0x000003f019207812 */ /* 0x000fe200078ec0ff */
[----:B------:R-:W-:Y:S01]  /*4d10*/  FMUL R22, R131, R22 ;  /* 0x0000001683167220 */ /* 0x000fe20000400000 */
[----:B------:R-:W-:Y:S01]  /*4d20*/  F2FP.PACK_AB R124, R125, R124 ;  /* 0x0000007c7d7c723e */ /* 0x000fe200000000ff */
[----:B------:R-:W-:Y:S01]  /*4d30*/  FMUL R23, R131, R23 ;  /* 0x0000001783177220 */ /* 0x000fe20000400000 */
[----:B------:R-:W-:Y:S01]  /*4d40*/  F2FP.PACK_AB R31, R46, R31 ;  /* 0x0000001f2e1f723e */ /* 0x000fe200000000ff */
[----:B------:R-:W-:Y:S01]  /*4d50*/  IMAD R61, R13, UR4, R17 ;  /* 0x000000040d3d7c24 */ /* 0x000fe2000f8e0211 */
[----:B------:R-:W-:Y:S01]  /*4d60*/  LEA R29, R185, R24, 0x1 ;  /* 0x00000018b91d7211 */ /* 0x000fe200078e08ff */
[----:B------:R1:W2:Y:S01]  /*4d70*/  LDS R15, [R2.X4] ;  /* 0x00000000020f7984 */ /* 0x0002a20000004800 */
[----:B------:R-:W-:-:S02]  /*4d80*/  F2FP.PACK_AB R120, R121, R120 ;  /* 0x000000787978723e */ /* 0x000fc400000000ff */
[----:B------:R-:W-:Y:S02]  /*4d90*/  F2FP.PACK_AB R116, R117, R116 ;  /* 0x000000747574723e */ /* 0x000fe400000000ff */
[----:B------:R-:W-:Y:S02]  /*4da0*/  F2FP.PACK_AB R112, R113, R112 ;  /* 0x000000707170723e */ /* 0x000fe400000000ff */
[----:B------:R-:W-:Y:S02]  /*4db0*/  F2FP.PACK_AB R22, R23, R22 ;  /* 0x000000161716723e */ /* 0x000fe400000000ff */
[----:B-1----:R-:W-:Y:S02]  /*4dc0*/  F2FP.PACK_AB R2, R27, R26 ;  /* 0x0000001a1b02723e */ /* 0x002fe400000000ff */
[----:B------:R-:W-:Y:S02]  /*4dd0*/  LOP3.LUT R26, R25, 0x3fc, RZ, 0xc0, !PT ;  /* 0x000003fc191a7812 */ /* 0x000fe400078ec0ff */
[----:B------:R-:W-:-:S02]  /*4de0*/  F2FP.PACK_AB R23, R39, R34 ;  /* 0x000000222717723e */ /* 0x000fc400000000ff */
[C---:B------:R-:W-:Y:S02]  /*4df0*/  LEA R46, R185.reuse, R26, 0x1 ;  /* 0x0000001ab92e7211 */ /* 0x040fe400078e08ff */
[----:B------:R-:W-:Y:S02]  /*4e00*/  LEA R185, R185, R32, 0x1 ;  /* 0x00000020b9b97211 */ /* 0x000fe400078e08ff */
[----:B------:R-:W-:Y:S02]  /*4e10*/  F2FP.PACK_AB R53, R60, R53 ;  /* 0x000000353c35723e */ /* 0x000fe400000000ff */
[----:B------:R-:W-:Y:S01]  /*4e20*/  F2FP.PACK_AB R52, R59, R52 ;  /* 0x000000343b34723e */ /* 0x000fe200000000ff */
[----:B------:R-:W-:Y:S01]  /*4e30*/  IMAD R59, R12, UR4, R17 ;  /* 0x000000040c3b7c24 */ /* 0x000fe2000f8e0211 */
[----:B--2---:R1:W-:Y:S04]  /*4e40*/  STG.E [R4.64], R15 ;  /* 0x0000000f04007986 */ /* 0x0043e8000c101906 */
[----:B------:R-:W-:Y:S01]  /*4e50*/  BAR.SYNC.DEFER_BLOCKING 0x0 ;  /* 0x0000000000007b1d */ /* 0x000fe20000010000 */
[----:B-1----:R-:W-:-:S05]  /*4e60*/  IMAD.WIDE.U32 R4, R10, c[0x0][0x1bc], RZ ;  /* 0x00006f000a047a25 */ /* 0x002fca00078e00ff */
[----:B------:R-:W-:Y:S04]  /*4e70*/  STS [R29], R124 ;  /* 0x0000007c1d007388 */ /* 0x000fe80000000800 */
[----:B------:R-:W-:Y:S04]  /*4e80*/  STS [R46+0x400], R126 ;  /* 0x0004007e2e007388 */ /* 0x000fe80000000800 */
[----:B------:R-:W-:Y:S04]  /*4e90*/  STS [R29+0x10], R120 ;  /* 0x000010781d007388 */ /* 0x000fe80000000800 */
[----:B------:R-:W-:Y:S04]  /*4ea0*/  STS [R185+0x410], R38 ;  /* 0x00041026b9007388 */ /* 0x000fe80000000800 */
[----:B------:R-:W-:Y:S04]  /*4eb0*/  STS [R29+0x20], R116 ;  /* 0x000020741d007388 */ /* 0x000fe80000000800 */
[----:B------:R-:W-:Y:S04]  /*4ec0*/  STS [R185+0x420], R37 ;  /* 0x00042025b9007388 */ /* 0x000fe80000000800 */
[----:B------:R-:W-:Y:S04]  /*4ed0*/  STS [R29+0x30], R112 ;  /* 0x000030701d007388 */ /* 0x000fe80000000800 */
[----:B------:R-:W-:Y:S04]  /*4ee0*/  STS [R185+0x430], R36 ;  /* 0x00043024b9007388 */ /* 0x000fe80000000800 */
[----:B------:R-:W-:Y:S04]  /*4ef0*/  STS [R29+0x40], R22 ;  /* 0x000040161d007388 */ /* 0x000fe80000000800 */
[----:B------:R1:W-:Y:S04]  /*4f00*/  STS [R185+0x440], R14 ;  /* 0x0004400eb9007388 */ /* 0x0003e80000000800 */
[----:B------:R2:W-:Y:S04]  /*4f10*/  STS [R29+0x50], R21 ;  /* 0x000050151d007388 */ /* 0x0005e80000000800 */
[----:B------:R3:W-:Y:S01]  /*4f20*/  STS [R185+0x450], R23 ;  /* 0x00045017b9007388 */ /* 0x0007e20000000800 */
[----:B-1----:R-:W-:-:S03]  /*4f30*/  IMAD.WIDE.U32 R14, R11, c[0x0][0x1bc], RZ ;  /* 0x00006f000b0e7a25 */ /* 0x002fc600078e00ff */
[----:B------:R-:W-:Y:S01]  /*4f40*/  STS [R29+0x60], R2 ;  /* 0x000060021d007388 */ /* 0x000fe20000000800 */
[----:B--2---:R-:W-:Y:S01]  /*4f50*/  IMAD R21, R10, UR4, R17 ;  /* 0x000000040a157c24 */ /* 0x004fe2000f8e0211 */
[-C--:B------:R-:W-:Y:S02]  /*4f60*/  LEA R60, P1, R14, R16.reuse, 0x1 ;  /* 0x000000100e3c7211 */ /* 0x080fe400078208ff */
[----:B------:R-:W-:Y:S01]  /*4f70*/  STS [R185+0x460], R44 ;  /* 0x0004602cb9007388 */ /* 0x000fe20000000800 */
[----:B---3--:R-:W-:Y:S01]  /*4f80*/  IMAD.WIDE.U32 R22, R12, c[0x0][0x1bc], RZ ;  /* 0x00006f000c167a25 */ /* 0x008fe200078e00ff */
[-C--:B------:R-:W-:Y:S02]  /*4f90*/  LEA R12, P0, R4, R16.reuse, 0x1 ;  /* 0x00000010040c7211 */ /* 0x080fe400078008ff */
[----:B------:R-:W-:Y:S02]  /*4fa0*/  STS [R29+0x70], R28 ;  /* 0x0000701c1d007388 */ /* 0x000fe40000000800 */
[----:B------:R-:W-:-:S02]  /*4fb0*/  LEA R58, P2, R22, R16, 0x1 ;  /* 0x00000010163a7211 */ /* 0x000fc400078408ff */
[----:B------:R1:W-:Y:S04]  /*4fc0*/  STS [R185+0x470], R45 ;  /* 0x0004702db9007388 */ /* 0x0003e80000000800 */
[----:B------:R-:W-:Y:S01]  /*4fd0*/  BAR.SYNC.DEFER_BLOCKING 0x0 ;  /* 0x0000000000007b1d */ /* 0x000fe20000010000 */
[----:B-1----:R-:W-:Y:S01]  /*4fe0*/  IMAD R45, R11, UR4, R17 ;  /* 0x000000040b2d7c24 */ /* 0x002fe2000f8e0211 */
[----:B------:R-:W-:Y:S01]  /*4ff0*/  IADD3 R17, R23, R59, RZ ;  /* 0x0000003b17117210 */ /* 0x000fe20007ffe0ff */
[----:B------:R-:W-:Y:S01]  /*5000*/  IMAD.WIDE.U32 R10, R13, c[0x0][0x1bc], RZ ;  /* 0x00006f000d0a7a25 */ /* 0x000fe200078e00ff */
[----:B------:R-:W-:Y:S02]  /*5010*/  SHF.L.U32 R23, R186, 0x1, RZ ;  /* 0x00000001ba177819 */ /* 0x000fe400000006ff */
[----:B------:R-:W-:-:S02]  /*5020*/  IADD3 R15, R15, R45, RZ ;  /* 0x0000002d0f0f7210 */ /* 0x000fc40007ffe0ff */
[----:B------:R-:W-:Y:S02]  /*5030*/  IADD3 R13, R5, R21, RZ ;  /* 0x00000015050d7210 */ /* 0x000fe40007ffe0ff */
[C---:B------:R-:W-:Y:S02]  /*5040*/  IADD3 R2, P4, R23.reuse, R19, RZ ;  /* 0x0000001317027210 */ /* 0x040fe40007f9e0ff */
[-C--:B------:R-:W-:Y:S02]  /*5050*/  LEA.HI.X R13, R4, R6.reuse, R13, 0x1, P0 ;  /* 0x00000006040d7211 */ /* 0x080fe400000f0c0d */
[----:B------:R-:W-:Y:S02]  /*5060*/  LEA.HI.X R17, R22, R6, R17, 0x1, P2 ;  /* 0x0000000616117211 */ /* 0x000fe400010f0c11 */
[C---:B------:R-:W-:Y:S02]  /*5070*/  IADD3 R18, P5, R23.reuse, R18, RZ ;  /* 0x0000001217127210 */ /* 0x040fe40007fbe0ff */
[----:B------:R-:W-:Y:S01]  /*5080*/  LEA R22, P0, R10, R16, 0x1 ;  /* 0x000000100a167211 */ /* 0x000fe200078008ff */
[----:B------:R-:W1:Y:S01]  /*5090*/  LDS.128 R40, [R30] ;  /* 0x000000001e287984 */ /* 0x000e620000000c00 */
[----:B------:R-:W-:-:S02]  /*50a0*/  IADD3 R20, P3, R23, R20, RZ ;  /* 0x0000001417147210 */ /* 0x000fc40007f7e0ff */
[----:B------:R-:W-:Y:S01]  /*50b0*/  IADD3 R5, R11, R61, RZ ;  /* 0x0000003d0b057210 */ /* 0x000fe20007ffe0ff */
[----:B------:R-:W2:Y:S01]  /*50c0*/  LDS.128 R36, [R55+0x800] ;  /* 0x0008000037247984 */ /* 0x000ea20000000c00 */
[----:B------:R-:W-:Y:S02]  /*50d0*/  LEA.HI.X R15, R14, R6, R15, 0x1, P1 ;  /* 0x000000060e0f7211 */ /* 0x000fe400008f0c0f */
[C---:B------:R-:W-:Y:S01]  /*50e0*/  IADD3 R4, P2, R23.reuse, R9, RZ ;  /* 0x0000000917047210 */ /* 0x040fe20007f5e0ff */
[----:B------:R-:W3:Y:S01]  /*50f0*/  LDS.128 R32, [R56+0x1000] ;  /* 0x0010000038207984 */ /* 0x000ee20000000c00 */
[C---:B------:R-:W-:Y:S02]  /*5100*/  IADD3 R12, P1, R23.reuse, R12, RZ ;  /* 0x0000000c170c7210 */ /* 0x040fe40007f3e0ff */
[----:B------:R-:W-:Y:S01]  /*5110*/  IADD3.X R3, RZ, R3, RZ, P4, !PT ;  /* 0x00000003ff037210 */ /* 0x000fe200027fe4ff */
[----:B------:R-:W4:Y:S04]  /*5120*/  LDS.128 R24, [R57+0x1800] ;  /* 0x0018000039187984 */ /* 0x000f280000000c00 */
[----:B------:R-:W-:Y:S01]  /*5130*/  BAR.SYNC.DEFER_BLOCKING 0x0 ;  /* 0x0000000000007b1d */ /* 0x000fe20000010000 */
[----:B------:R-:W-:-:S02]  /*5140*/  IADD3 R14, P4, R23, R60, RZ ;  /* 0x0000003c170e7210 */ /* 0x000fc40007f9e0ff */
[----:B------:R-:W-:Y:S02]  /*5150*/  IADD3.X R19, RZ, R7, RZ, P5, !PT ;  /* 0x00000007ff137210 */ /* 0x000fe40002ffe4ff */
[C---:B------:R-:W-:Y:S02]  /*5160*/  IADD3 R16, P5, R23.reuse, R58, RZ ;  /* 0x0000003a17107210 */ /* 0x040fe40007fbe0ff */
[----:B------:R-:W-:Y:S02]  /*5170*/  LEA.HI.X R6, R10, R6, R5, 0x1, P0 ;  /* 0x000000060a067211 */ /* 0x000fe400000f0c05 */
[----:B------:R-:W-:Y:S02]  /*5180*/  IADD3.X R21, RZ, R0, RZ, P3, !PT ;  /* 0x00000000ff157210 */ /* 0x000fe40001ffe4ff */
[----:B------:R-:W-:Y:S02]  /*5190*/  IADD3 R22, P6, R23, R22, RZ ;  /* 0x0000001617167210 */ /* 0x000fe40007fde0ff */
[----:B------:R-:W-:-:S02]  /*51a0*/  IADD3.X R5, RZ, R8, RZ, P2, !PT ;  /* 0x00000008ff057210 */ /* 0x000fc400017fe4ff */
[----:B------:R-:W-:Y:S02]  /*51b0*/  IADD3.X R13, RZ, R13, RZ, P1, !PT ;  /* 0x0000000dff0d7210 */ /* 0x000fe40000ffe4ff */
[----:B------:R-:W-:Y:S02]  /*51c0*/  IADD3.X R15, RZ, R15, RZ, P4, !PT ;  /* 0x0000000fff0f7210 */ /* 0x000fe400027fe4ff */
[----:B------:R-:W-:Y:S02]  /*51d0*/  IADD3.X R17, RZ, R17, RZ, P5, !PT ;  /* 0x00000011ff117210 */ /* 0x000fe40002ffe4ff */
[----:B------:R-:W-:Y:S01]  /*51e0*/  IADD3.X R23, RZ, R6, RZ, P6, !PT ;  /* 0x00000006ff177210 */ /* 0x000fe200037fe4ff */
        /* <DEDUP_REMOVED lines=16> */
[----:B------:R-:W-:Y:S06]  /*52f0*/  BAR.SYNC.DEFER_BLOCKING 0x0 ;  /* 0x0000000000007b1d */ /* 0x000fec0000010000 */
[----:B------:R-:W5:Y:S04]  /*5300*/  LDS.128 R28, [R30] ;  /* 0x000000001e1c7984 */ /* 0x000f680000000c00 */
[----:B------:R-:W5:Y:S04]  /*5310*/  LDS.128 R52, [R55+0x800] ;  /* 0x0008000037347984 */ /* 0x000f680000000c00 */
[----:B------:R-:W5:Y:S04]  /*5320*/  LDS.128 R44, [R56+0x1000] ;  /* 0x00100000382c7984 */ /* 0x000f680000000c00 */
[----:B------:R-:W5:Y:S04]  /*5330*/  LDS.128 R48, [R57+0x1800] ;  /* 0x0018000039307984 */ /* 0x000f680000000c00 */
[----:B-1----:R-:W-:Y:S04]  /*5340*/  STG.E.128 [R2.64], R40 ;  /* 0x0000002802007986 */ /* 0x002fe8000c101d06 */
[----:B--2---:R-:W-:Y:S04]  /*5350*/  STG.E.128 [R18.64], R36 ;  /* 0x0000002412007986 */ /* 0x004fe8000c101d06 */
[----:B---3--:R-:W-:Y:S04]  /*5360*/  STG.E.128 [R20.64], R32 ;  /* 0x0000002014007986 */ /* 0x008fe8000c101d06 */
[----:B----4-:R-:W-:Y:S04]  /*5370*/  STG.E.128 [R4.64], R24 ;  /* 0x0000001804007986 */ /* 0x010fe8000c101d06 */
[----:B-----5:R-:W-:Y:S04]  /*5380*/  STG.E.128 [R12.64], R28 ;  /* 0x0000001c0c007986 */ /* 0x020fe8000c101d06 */
[----:B------:R-:W-:Y:S04]  /*5390*/  STG.E.128 [R14.64], R52 ;  /* 0x000000340e007986 */ /* 0x000fe8000c101d06 */
[----:B------:R-:W-:Y:S04]  /*53a0*/  STG.E.128 [R16.64], R44 ;  /* 0x0000002c10007986 */ /* 0x000fe8000c101d06 */
[----:B------:R-:W-:Y:S01]  /*53b0*/  STG.E.128 [R22.64], R48 ;  /* 0x0000003016007986 */ /* 0x000fe2000c101d06 */
[----:B------:R-:W-:Y:S05]  /*53c0*/  EXIT ;  /* 0x000000000000794d */ /* 0x000fea0003800000 */
.L_x_2:
[----:B------:R-:W-:-:S00]  /*53d0*/  BRA `(.L_x_2) ;  /* 0xfffffff000007947 */ /* 0x000fc0000383ffff */
[----:B------:R-:W-:-:S00]  /*53e0*/  NOP ;  /* 0x0000000000007918 */ /* 0x000fc00000000000 */
        /* <DEDUP_REMOVED lines=9> */
.L_x_3:


//--------------------- .nv.global.init           --------------------------
	.section	.nv.global.init,"aw",@progbits
.nv.global.init:
	.type		_$_str,@object
	.size		_$_str,(.L_0 - _$_str)
_$_str:
        /*0000*/ 	.byte	0x5f, 0x5f, 0x43, 0x55, 0x44, 0x41, 0x5f, 0x46, 0x54, 0x5a, 0x00
.L_0:


//--------------------- .nv.shared._attn_fwd      --------------------------
	.section	.nv.shared._attn_fwd,"aw",@nobits
	.sectionflags	@""
	.align	16
